//
// Generated by NVIDIA NVVM Compiler
//
// Compiler Build ID: CL-36424714
// Cuda compilation tools, release 13.0, V13.0.88
// Based on NVVM 20.0.0
//

.version 9.0
.target sm_100
.address_size 64

	// .globl	_Z9saxpy_gpuPfS_fm

.visible .entry _Z9saxpy_gpuPfS_fm(
	.param .u64 .ptr .align 1 _Z9saxpy_gpuPfS_fm_param_0,
	.param .u64 .ptr .align 1 _Z9saxpy_gpuPfS_fm_param_1,
	.param .f32 _Z9saxpy_gpuPfS_fm_param_2,
	.param .u64 _Z9saxpy_gpuPfS_fm_param_3
)
{
	.reg .pred 	%p<10>;
	.reg .b32 	%f<89>;
	.reg .b64 	%rd<88>;

	ld.param.u64 	%rd25, [_Z9saxpy_gpuPfS_fm_param_0];
	ld.param.u64 	%rd26, [_Z9saxpy_gpuPfS_fm_param_1];
	ld.param.f32 	%f1, [_Z9saxpy_gpuPfS_fm_param_2];
	ld.param.u64 	%rd24, [_Z9saxpy_gpuPfS_fm_param_3];
	cvta.to.global.u64 	%rd1, %rd26;
	cvta.to.global.u64 	%rd2, %rd25;
	setp.eq.s64 	%p1, %rd24, 0;
	@%p1 bra 	$L__BB0_12;
	and.b64  	%rd3, %rd24, 15;
	setp.lt.u64 	%p2, %rd24, 16;
	mov.b64 	%rd84, 0;
	@%p2 bra 	$L__BB0_4;
	and.b64  	%rd84, %rd24, -16;
	add.s64 	%rd81, %rd1, 32;
	add.s64 	%rd80, %rd2, 32;
	mov.u64 	%rd82, %rd84;
$L__BB0_3:
	.pragma "nounroll";
	ld.global.f32 	%f2, [%rd80+-32];
	ld.global.f32 	%f3, [%rd81+-32];
	fma.rn.f32 	%f4, %f1, %f2, %f3;
	st.global.f32 	[%rd81+-32], %f4;
	ld.global.f32 	%f5, [%rd80+-28];
	ld.global.f32 	%f6, [%rd81+-28];
	fma.rn.f32 	%f7, %f1, %f5, %f6;
	st.global.f32 	[%rd81+-28], %f7;
	ld.global.f32 	%f8, [%rd80+-24];
	ld.global.f32 	%f9, [%rd81+-24];
	fma.rn.f32 	%f10, %f1, %f8, %f9;
	st.global.f32 	[%rd81+-24], %f10;
	ld.global.f32 	%f11, [%rd80+-20];
	ld.global.f32 	%f12, [%rd81+-20];
	fma.rn.f32 	%f13, %f1, %f11, %f12;
	st.global.f32 	[%rd81+-20], %f13;
	ld.global.f32 	%f14, [%rd80+-16];
	ld.global.f32 	%f15, [%rd81+-16];
	fma.rn.f32 	%f16, %f1, %f14, %f15;
	st.global.f32 	[%rd81+-16], %f16;
	ld.global.f32 	%f17, [%rd80+-12];
	ld.global.f32 	%f18, [%rd81+-12];
	fma.rn.f32 	%f19, %f1, %f17, %f18;
	st.global.f32 	[%rd81+-12], %f19;
	ld.global.f32 	%f20, [%rd80+-8];
	ld.global.f32 	%f21, [%rd81+-8];
	fma.rn.f32 	%f22, %f1, %f20, %f21;
	st.global.f32 	[%rd81+-8], %f22;
	ld.global.f32 	%f23, [%rd80+-4];
	ld.global.f32 	%f24, [%rd81+-4];
	fma.rn.f32 	%f25, %f1, %f23, %f24;
	st.global.f32 	[%rd81+-4], %f25;
	ld.global.f32 	%f26, [%rd80];
	ld.global.f32 	%f27, [%rd81];
	fma.rn.f32 	%f28, %f1, %f26, %f27;
	st.global.f32 	[%rd81], %f28;
	ld.global.f32 	%f29, [%rd80+4];
	ld.global.f32 	%f30, [%rd81+4];
	fma.rn.f32 	%f31, %f1, %f29, %f30;
	st.global.f32 	[%rd81+4], %f31;
	ld.global.f32 	%f32, [%rd80+8];
	ld.global.f32 	%f33, [%rd81+8];
	fma.rn.f32 	%f34, %f1, %f32, %f33;
	st.global.f32 	[%rd81+8], %f34;
	ld.global.f32 	%f35, [%rd80+12];
	ld.global.f32 	%f36, [%rd81+12];
	fma.rn.f32 	%f37, %f1, %f35, %f36;
	st.global.f32 	[%rd81+12], %f37;
	ld.global.f32 	%f38, [%rd80+16];
	ld.global.f32 	%f39, [%rd81+16];
	fma.rn.f32 	%f40, %f1, %f38, %f39;
	st.global.f32 	[%rd81+16], %f40;
	ld.global.f32 	%f41, [%rd80+20];
	ld.global.f32 	%f42, [%rd81+20];
	fma.rn.f32 	%f43, %f1, %f41, %f42;
	st.global.f32 	[%rd81+20], %f43;
	ld.global.f32 	%f44, [%rd80+24];
	ld.global.f32 	%f45, [%rd81+24];
	fma.rn.f32 	%f46, %f1, %f44, %f45;
	st.global.f32 	[%rd81+24], %f46;
	ld.global.f32 	%f47, [%rd80+28];
	ld.global.f32 	%f48, [%rd81+28];
	fma.rn.f32 	%f49, %f1, %f47, %f48;
	st.global.f32 	[%rd81+28], %f49;
	add.s64 	%rd82, %rd82, -16;
	add.s64 	%rd81, %rd81, 64;
	add.s64 	%rd80, %rd80, 64;
	setp.ne.s64 	%p3, %rd82, 0;
	@%p3 bra 	$L__BB0_3;
$L__BB0_4:
	setp.eq.s64 	%p4, %rd3, 0;
	@%p4 bra 	$L__BB0_12;
	and.b64  	%rd14, %rd24, 7;
	setp.lt.u64 	%p5, %rd3, 8;
	@%p5 bra 	$L__BB0_7;
	shl.b64 	%rd28, %rd84, 2;
	add.s64 	%rd29, %rd2, %rd28;
	ld.global.f32 	%f50, [%rd29];
	add.s64 	%rd30, %rd1, %rd28;
	ld.global.f32 	%f51, [%rd30];
	fma.rn.f32 	%f52, %f1, %f50, %f51;
	st.global.f32 	[%rd30], %f52;
	add.s64 	%rd31, %rd28, 4;
	and.b64  	%rd32, %rd31, 17179869180;
	add.s64 	%rd33, %rd2, %rd32;
	ld.global.f32 	%f53, [%rd33];
	add.s64 	%rd34, %rd1, %rd32;
	ld.global.f32 	%f54, [%rd34];
	fma.rn.f32 	%f55, %f1, %f53, %f54;
	st.global.f32 	[%rd34], %f55;
	add.s64 	%rd35, %rd28, 8;
	and.b64  	%rd36, %rd35, 17179869180;
	add.s64 	%rd37, %rd2, %rd36;
	ld.global.f32 	%f56, [%rd37];
	add.s64 	%rd38, %rd1, %rd36;
	ld.global.f32 	%f57, [%rd38];
	fma.rn.f32 	%f58, %f1, %f56, %f57;
	st.global.f32 	[%rd38], %f58;
	add.s64 	%rd39, %rd28, 12;
	and.b64  	%rd40, %rd39, 17179869180;
	add.s64 	%rd41, %rd2, %rd40;
	ld.global.f32 	%f59, [%rd41];
	add.s64 	%rd42, %rd1, %rd40;
	ld.global.f32 	%f60, [%rd42];
	fma.rn.f32 	%f61, %f1, %f59, %f60;
	st.global.f32 	[%rd42], %f61;
	add.s64 	%rd43, %rd28, 16;
	and.b64  	%rd44, %rd43, 17179869180;
	add.s64 	%rd45, %rd2, %rd44;
	ld.global.f32 	%f62, [%rd45];
	add.s64 	%rd46, %rd1, %rd44;
	ld.global.f32 	%f63, [%rd46];
	fma.rn.f32 	%f64, %f1, %f62, %f63;
	st.global.f32 	[%rd46], %f64;
	add.s64 	%rd47, %rd28, 20;
	and.b64  	%rd48, %rd47, 17179869180;
	add.s64 	%rd49, %rd2, %rd48;
	ld.global.f32 	%f65, [%rd49];
	add.s64 	%rd50, %rd1, %rd48;
	ld.global.f32 	%f66, [%rd50];
	fma.rn.f32 	%f67, %f1, %f65, %f66;
	st.global.f32 	[%rd50], %f67;
	add.s64 	%rd51, %rd28, 24;
	and.b64  	%rd52, %rd51, 17179869180;
	add.s64 	%rd53, %rd2, %rd52;
	ld.global.f32 	%f68, [%rd53];
	add.s64 	%rd54, %rd1, %rd52;
	ld.global.f32 	%f69, [%rd54];
	fma.rn.f32 	%f70, %f1, %f68, %f69;
	st.global.f32 	[%rd54], %f70;
	add.s64 	%rd55, %rd28, 28;
	and.b64  	%rd56, %rd55, 17179869180;
	add.s64 	%rd57, %rd2, %rd56;
	ld.global.f32 	%f71, [%rd57];
	add.s64 	%rd58, %rd1, %rd56;
	ld.global.f32 	%f72, [%rd58];
	fma.rn.f32 	%f73, %f1, %f71, %f72;
	st.global.f32 	[%rd58], %f73;
	add.s64 	%rd59, %rd84, 8;
	and.b64  	%rd84, %rd59, 4294967295;
$L__BB0_7:
	setp.eq.s64 	%p6, %rd14, 0;
	@%p6 bra 	$L__BB0_12;
	and.b64  	%rd86, %rd24, 3;
	setp.lt.u64 	%p7, %rd14, 4;
	@%p7 bra 	$L__BB0_10;
	shl.b64 	%rd60, %rd84, 2;
	add.s64 	%rd61, %rd2, %rd60;
	ld.global.f32 	%f74, [%rd61];
	add.s64 	%rd62, %rd1, %rd60;
	ld.global.f32 	%f75, [%rd62];
	fma.rn.f32 	%f76, %f1, %f74, %f75;
	st.global.f32 	[%rd62], %f76;
	add.s64 	%rd63, %rd60, 4;
	and.b64  	%rd64, %rd63, 17179869180;
	add.s64 	%rd65, %rd2, %rd64;
	ld.global.f32 	%f77, [%rd65];
	add.s64 	%rd66, %rd1, %rd64;
	ld.global.f32 	%f78, [%rd66];
	fma.rn.f32 	%f79, %f1, %f77, %f78;
	st.global.f32 	[%rd66], %f79;
	add.s64 	%rd67, %rd60, 8;
	and.b64  	%rd68, %rd67, 17179869180;
	add.s64 	%rd69, %rd2, %rd68;
	ld.global.f32 	%f80, [%rd69];
	add.s64 	%rd70, %rd1, %rd68;
	ld.global.f32 	%f81, [%rd70];
	fma.rn.f32 	%f82, %f1, %f80, %f81;
	st.global.f32 	[%rd70], %f82;
	add.s64 	%rd71, %rd60, 12;
	and.b64  	%rd72, %rd71, 17179869180;
	add.s64 	%rd73, %rd2, %rd72;
	ld.global.f32 	%f83, [%rd73];
	add.s64 	%rd74, %rd1, %rd72;
	ld.global.f32 	%f84, [%rd74];
	fma.rn.f32 	%f85, %f1, %f83, %f84;
	st.global.f32 	[%rd74], %f85;
	add.s64 	%rd75, %rd84, 4;
	and.b64  	%rd84, %rd75, 4294967295;
$L__BB0_10:
	setp.eq.s64 	%p8, %rd86, 0;
	@%p8 bra 	$L__BB0_12;
$L__BB0_11:
	.pragma "nounroll";
	shl.b64 	%rd76, %rd84, 2;
	add.s64 	%rd77, %rd2, %rd76;
	ld.global.f32 	%f86, [%rd77];
	add.s64 	%rd78, %rd1, %rd76;
	ld.global.f32 	%f87, [%rd78];
	fma.rn.f32 	%f88, %f1, %f86, %f87;
	st.global.f32 	[%rd78], %f88;
	add.s64 	%rd79, %rd84, 1;
	and.b64  	%rd84, %rd79, 4294967295;
	add.s64 	%rd86, %rd86, -1;
	setp.ne.s64 	%p9, %rd86, 0;
	@%p9 bra 	$L__BB0_11;
$L__BB0_12:
	ret;

}
	// .globl	_Z8MCpi_gpuPfS_S_i
.visible .entry _Z8MCpi_gpuPfS_S_i(
	.param .u64 .ptr .align 1 _Z8MCpi_gpuPfS_S_i_param_0,
	.param .u64 .ptr .align 1 _Z8MCpi_gpuPfS_S_i_param_1,
	.param .u64 .ptr .align 1 _Z8MCpi_gpuPfS_S_i_param_2,
	.param .u32 _Z8MCpi_gpuPfS_S_i_param_3
)
{
	.reg .pred 	%p<10>;
	.reg .b32 	%r<23>;
	.reg .b32 	%f<117>;
	.reg .b64 	%rd<40>;

	ld.param.u64 	%rd22, [_Z8MCpi_gpuPfS_S_i_param_0];
	ld.param.u64 	%rd23, [_Z8MCpi_gpuPfS_S_i_param_1];
	ld.param.u64 	%rd24, [_Z8MCpi_gpuPfS_S_i_param_2];
	ld.param.u32 	%r16, [_Z8MCpi_gpuPfS_S_i_param_3];
	cvta.to.global.u64 	%rd1, %rd24;
	cvta.to.global.u64 	%rd2, %rd23;
	cvta.to.global.u64 	%rd3, %rd22;
	setp.lt.s32 	%p1, %r16, 1;
	@%p1 bra 	$L__BB1_13;
	and.b32  	%r1, %r16, 15;
	setp.lt.u32 	%p2, %r16, 16;
	mov.b32 	%r20, 0;
	@%p2 bra 	$L__BB1_4;
	and.b32  	%r20, %r16, 2147483632;
	neg.s32 	%r18, %r20;
	add.s64 	%rd36, %rd3, 32;
	add.s64 	%rd35, %rd2, 32;
	add.s64 	%rd34, %rd1, 32;
$L__BB1_3:
	.pragma "nounroll";
	ld.global.f32 	%f1, [%rd36+-32];
	ld.global.f32 	%f2, [%rd35+-32];
	mul.f32 	%f3, %f2, %f2;
	fma.rn.f32 	%f4, %f1, %f1, %f3;
	st.global.f32 	[%rd34+-32], %f4;
	ld.global.f32 	%f5, [%rd36+-28];
	ld.global.f32 	%f6, [%rd35+-28];
	mul.f32 	%f7, %f6, %f6;
	fma.rn.f32 	%f8, %f5, %f5, %f7;
	st.global.f32 	[%rd34+-28], %f8;
	ld.global.f32 	%f9, [%rd36+-24];
	ld.global.f32 	%f10, [%rd35+-24];
	mul.f32 	%f11, %f10, %f10;
	fma.rn.f32 	%f12, %f9, %f9, %f11;
	st.global.f32 	[%rd34+-24], %f12;
	ld.global.f32 	%f13, [%rd36+-20];
	ld.global.f32 	%f14, [%rd35+-20];
	mul.f32 	%f15, %f14, %f14;
	fma.rn.f32 	%f16, %f13, %f13, %f15;
	st.global.f32 	[%rd34+-20], %f16;
	ld.global.f32 	%f17, [%rd36+-16];
	ld.global.f32 	%f18, [%rd35+-16];
	mul.f32 	%f19, %f18, %f18;
	fma.rn.f32 	%f20, %f17, %f17, %f19;
	st.global.f32 	[%rd34+-16], %f20;
	ld.global.f32 	%f21, [%rd36+-12];
	ld.global.f32 	%f22, [%rd35+-12];
	mul.f32 	%f23, %f22, %f22;
	fma.rn.f32 	%f24, %f21, %f21, %f23;
	st.global.f32 	[%rd34+-12], %f24;
	ld.global.f32 	%f25, [%rd36+-8];
	ld.global.f32 	%f26, [%rd35+-8];
	mul.f32 	%f27, %f26, %f26;
	fma.rn.f32 	%f28, %f25, %f25, %f27;
	st.global.f32 	[%rd34+-8], %f28;
	ld.global.f32 	%f29, [%rd36+-4];
	ld.global.f32 	%f30, [%rd35+-4];
	mul.f32 	%f31, %f30, %f30;
	fma.rn.f32 	%f32, %f29, %f29, %f31;
	st.global.f32 	[%rd34+-4], %f32;
	ld.global.f32 	%f33, [%rd36];
	ld.global.f32 	%f34, [%rd35];
	mul.f32 	%f35, %f34, %f34;
	fma.rn.f32 	%f36, %f33, %f33, %f35;
	st.global.f32 	[%rd34], %f36;
	ld.global.f32 	%f37, [%rd36+4];
	ld.global.f32 	%f38, [%rd35+4];
	mul.f32 	%f39, %f38, %f38;
	fma.rn.f32 	%f40, %f37, %f37, %f39;
	st.global.f32 	[%rd34+4], %f40;
	ld.global.f32 	%f41, [%rd36+8];
	ld.global.f32 	%f42, [%rd35+8];
	mul.f32 	%f43, %f42, %f42;
	fma.rn.f32 	%f44, %f41, %f41, %f43;
	st.global.f32 	[%rd34+8], %f44;
	ld.global.f32 	%f45, [%rd36+12];
	ld.global.f32 	%f46, [%rd35+12];
	mul.f32 	%f47, %f46, %f46;
	fma.rn.f32 	%f48, %f45, %f45, %f47;
	st.global.f32 	[%rd34+12], %f48;
	ld.global.f32 	%f49, [%rd36+16];
	ld.global.f32 	%f50, [%rd35+16];
	mul.f32 	%f51, %f50, %f50;
	fma.rn.f32 	%f52, %f49, %f49, %f51;
	st.global.f32 	[%rd34+16], %f52;
	ld.global.f32 	%f53, [%rd36+20];
	ld.global.f32 	%f54, [%rd35+20];
	mul.f32 	%f55, %f54, %f54;
	fma.rn.f32 	%f56, %f53, %f53, %f55;
	st.global.f32 	[%rd34+20], %f56;
	ld.global.f32 	%f57, [%rd36+24];
	ld.global.f32 	%f58, [%rd35+24];
	mul.f32 	%f59, %f58, %f58;
	fma.rn.f32 	%f60, %f57, %f57, %f59;
	st.global.f32 	[%rd34+24], %f60;
	ld.global.f32 	%f61, [%rd36+28];
	ld.global.f32 	%f62, [%rd35+28];
	mul.f32 	%f63, %f62, %f62;
	fma.rn.f32 	%f64, %f61, %f61, %f63;
	st.global.f32 	[%rd34+28], %f64;
	add.s32 	%r18, %r18, 16;
	add.s64 	%rd36, %rd36, 64;
	add.s64 	%rd35, %rd35, 64;
	add.s64 	%rd34, %rd34, 64;
	setp.ne.s32 	%p3, %r18, 0;
	@%p3 bra 	$L__BB1_3;
$L__BB1_4:
	setp.eq.s32 	%p4, %r1, 0;
	@%p4 bra 	$L__BB1_13;
	and.b32  	%r7, %r16, 7;
	setp.lt.u32 	%p5, %r1, 8;
	@%p5 bra 	$L__BB1_7;
	mul.wide.u32 	%rd25, %r20, 4;
	add.s64 	%rd26, %rd3, %rd25;
	ld.global.f32 	%f65, [%rd26];
	add.s64 	%rd27, %rd2, %rd25;
	ld.global.f32 	%f66, [%rd27];
	mul.f32 	%f67, %f66, %f66;
	fma.rn.f32 	%f68, %f65, %f65, %f67;
	add.s64 	%rd28, %rd1, %rd25;
	st.global.f32 	[%rd28], %f68;
	ld.global.f32 	%f69, [%rd26+4];
	ld.global.f32 	%f70, [%rd27+4];
	mul.f32 	%f71, %f70, %f70;
	fma.rn.f32 	%f72, %f69, %f69, %f71;
	st.global.f32 	[%rd28+4], %f72;
	ld.global.f32 	%f73, [%rd26+8];
	ld.global.f32 	%f74, [%rd27+8];
	mul.f32 	%f75, %f74, %f74;
	fma.rn.f32 	%f76, %f73, %f73, %f75;
	st.global.f32 	[%rd28+8], %f76;
	ld.global.f32 	%f77, [%rd26+12];
	ld.global.f32 	%f78, [%rd27+12];
	mul.f32 	%f79, %f78, %f78;
	fma.rn.f32 	%f80, %f77, %f77, %f79;
	st.global.f32 	[%rd28+12], %f80;
	ld.global.f32 	%f81, [%rd26+16];
	ld.global.f32 	%f82, [%rd27+16];
	mul.f32 	%f83, %f82, %f82;
	fma.rn.f32 	%f84, %f81, %f81, %f83;
	st.global.f32 	[%rd28+16], %f84;
	ld.global.f32 	%f85, [%rd26+20];
	ld.global.f32 	%f86, [%rd27+20];
	mul.f32 	%f87, %f86, %f86;
	fma.rn.f32 	%f88, %f85, %f85, %f87;
	st.global.f32 	[%rd28+20], %f88;
	ld.global.f32 	%f89, [%rd26+24];
	ld.global.f32 	%f90, [%rd27+24];
	mul.f32 	%f91, %f90, %f90;
	fma.rn.f32 	%f92, %f89, %f89, %f91;
	st.global.f32 	[%rd28+24], %f92;
	ld.global.f32 	%f93, [%rd26+28];
	ld.global.f32 	%f94, [%rd27+28];
	mul.f32 	%f95, %f94, %f94;
	fma.rn.f32 	%f96, %f93, %f93, %f95;
	st.global.f32 	[%rd28+28], %f96;
	add.s32 	%r20, %r20, 8;
$L__BB1_7:
	setp.eq.s32 	%p6, %r7, 0;
	@%p6 bra 	$L__BB1_13;
	and.b32  	%r10, %r16, 3;
	setp.lt.u32 	%p7, %r7, 4;
	@%p7 bra 	$L__BB1_10;
	mul.wide.u32 	%rd29, %r20, 4;
	add.s64 	%rd30, %rd3, %rd29;
	ld.global.f32 	%f97, [%rd30];
	add.s64 	%rd31, %rd2, %rd29;
	ld.global.f32 	%f98, [%rd31];
	mul.f32 	%f99, %f98, %f98;
	fma.rn.f32 	%f100, %f97, %f97, %f99;
	add.s64 	%rd32, %rd1, %rd29;
	st.global.f32 	[%rd32], %f100;
	ld.global.f32 	%f101, [%rd30+4];
	ld.global.f32 	%f102, [%rd31+4];
	mul.f32 	%f103, %f102, %f102;
	fma.rn.f32 	%f104, %f101, %f101, %f103;
	st.global.f32 	[%rd32+4], %f104;
	ld.global.f32 	%f105, [%rd30+8];
	ld.global.f32 	%f106, [%rd31+8];
	mul.f32 	%f107, %f106, %f106;
	fma.rn.f32 	%f108, %f105, %f105, %f107;
	st.global.f32 	[%rd32+8], %f108;
	ld.global.f32 	%f109, [%rd30+12];
	ld.global.f32 	%f110, [%rd31+12];
	mul.f32 	%f111, %f110, %f110;
	fma.rn.f32 	%f112, %f109, %f109, %f111;
	st.global.f32 	[%rd32+12], %f112;
	add.s32 	%r20, %r20, 4;
$L__BB1_10:
	setp.eq.s32 	%p8, %r10, 0;
	@%p8 bra 	$L__BB1_13;
	mul.wide.u32 	%rd33, %r20, 4;
	add.s64 	%rd39, %rd1, %rd33;
	add.s64 	%rd38, %rd2, %rd33;
	add.s64 	%rd37, %rd3, %rd33;
	neg.s32 	%r22, %r10;
$L__BB1_12:
	.pragma "nounroll";
	ld.global.f32 	%f113, [%rd37];
	ld.global.f32 	%f114, [%rd38];
	mul.f32 	%f115, %f114, %f114;
	fma.rn.f32 	%f116, %f113, %f113, %f115;
	st.global.f32 	[%rd39], %f116;
	add.s64 	%rd39, %rd39, 4;
	add.s64 	%rd38, %rd38, 4;
	add.s64 	%rd37, %rd37, 4;
	add.s32 	%r22, %r22, 1;
	setp.ne.s32 	%p9, %r22, 0;
	@%p9 bra 	$L__BB1_12;
$L__BB1_13:
	ret;

}


// ===== COMPILED SASS (sm_100) =====

	.target	sm_100

	.elftype	@"ET_EXEC"


//--------------------- .note.nv.tkinfo           --------------------------
	.section	.note.nv.tkinfo,"",@"SHT_NOTE"
	.sectionflags	@"SHF_NOTE_NV_TKINFO"
	.tkinfo
        /*0018*/ 	.word	0x00000002
        /*0030*/ 	.string	""
        /*0030*/ 	.string	"ptxas"
        /*0030*/ 	.string	"Cuda compilation tools, release 13.0, V13.0.88"
        /*0030*/ 	.string	"Build cuda_13.0.r13.0/compiler.36424714_0"
        /*0030*/ 	.string	"-arch sm_100 -m 64 "



//--------------------- .note.nv.cuinfo           --------------------------
	.section	.note.nv.cuinfo,"",@"SHT_NOTE"
	.sectionflags	@"SHF_NOTE_NV_CUINFO"
        /*0018*/ 	.short	0x0002
        /*001a*/ 	.short	0x0064
        /*001c*/ 	.short	0x0082
	.zero		2


//--------------------- .nv.info                  --------------------------
	.section	.nv.info,"",@"SHT_CUDA_INFO"
	.align	4


	//----- nvinfo : EIATTR_REGCOUNT
	.align		4
        /*0000*/ 	.byte	0x04, 0x2f
        /*0002*/ 	.short	(.L_1 - .L_0)
	.align		4
.L_0:
        /*0004*/ 	.word	index@(_Z9saxpy_gpuPfS_fm)
        /*0008*/ 	.word	0x00000010


	//----- nvinfo : EIATTR_FRAME_SIZE
	.align		4
.L_1:
        /*000c*/ 	.byte	0x04, 0x11
        /*000e*/ 	.short	(.L_3 - .L_2)
	.align		4
.L_2:
        /*0010*/ 	.word	index@(_Z9saxpy_gpuPfS_fm)
        /*0014*/ 	.word	0x00000000


	//----- nvinfo : EIATTR_REGCOUNT
	.align		4
.L_3:
        /*0018*/ 	.byte	0x04, 0x2f
        /*001a*/ 	.short	(.L_5 - .L_4)
	.align		4
.L_4:
        /*001c*/ 	.word	index@(_Z8MCpi_gpuPfS_S_i)
        /*0020*/ 	.word	0x00000012


	//----- nvinfo : EIATTR_FRAME_SIZE
	.align		4
.L_5:
        /*0024*/ 	.byte	0x04, 0x11
        /*0026*/ 	.short	(.L_7 - .L_6)
	.align		4
.L_6:
        /*0028*/ 	.word	index@(_Z8MCpi_gpuPfS_S_i)
        /*002c*/ 	.word	0x00000000


	//----- nvinfo : EIATTR_MIN_STACK_SIZE
	.align		4
.L_7:
        /*0030*/ 	.byte	0x04, 0x12
        /*0032*/ 	.short	(.L_9 - .L_8)
	.align		4
.L_8:
        /*0034*/ 	.word	index@(_Z8MCpi_gpuPfS_S_i)
        /*0038*/ 	.word	0x00000000


	//----- nvinfo : EIATTR_MIN_STACK_SIZE
	.align		4
.L_9:
        /*003c*/ 	.byte	0x04, 0x12
        /*003e*/ 	.short	(.L_11 - .L_10)
	.align		4
.L_10:
        /*0040*/ 	.word	index@(_Z9saxpy_gpuPfS_fm)
        /*0044*/ 	.word	0x00000000
.L_11:


//--------------------- .nv.compat                --------------------------
	.section	.nv.compat,"",@"SHT_CUDA_COMPAT_INFO"
	.align	4
        /*0000*/ 	.byte	0x02, 0x09, 0x00, 0x00, 0x02, 0x02, 0x01, 0x00, 0x02, 0x05, 0x05, 0x00, 0x03, 0x07, 0x01, 0x01
        /*0010*/ 	.byte	0x02, 0x03, 0x00, 0x00, 0x02, 0x06, 0x01, 0x00, 0x04, 0x0b, 0x08, 0x00, 0x09, 0x00, 0x00, 0x00
        /*0020*/ 	.byte	0x00, 0x00, 0x00, 0x00


//--------------------- .nv.info._Z8MCpi_gpuPfS_S_i --------------------------
	.section	.nv.info._Z8MCpi_gpuPfS_S_i,"",@"SHT_CUDA_INFO"
	.sectionflags	@""
	.align	4


	//----- nvinfo : EIATTR_CUDA_API_VERSION
	.align		4
        /*0000*/ 	.byte	0x04, 0x37
        /*0002*/ 	.short	(.L_13 - .L_12)
.L_12:
        /*0004*/ 	.word	0x00000082


	//----- nvinfo : EIATTR_KPARAM_INFO
	.align		4
.L_13:
        /*0008*/ 	.byte	0x04, 0x17
        /*000a*/ 	.short	(.L_15 - .L_14)
.L_14:
        /*000c*/ 	.word	0x00000000
        /*0010*/ 	.short	0x0003
        /*0012*/ 	.short	0x0018
        /*0014*/ 	.byte	0x00, 0xf0, 0x11, 0x00


	//----- nvinfo : EIATTR_KPARAM_INFO
	.align		4
.L_15:
        /*0018*/ 	.byte	0x04, 0x17
        /*001a*/ 	.short	(.L_17 - .L_16)
.L_16:
        /*001c*/ 	.word	0x00000000
        /*0020*/ 	.short	0x0002
        /*0022*/ 	.short	0x0010
        /*0024*/ 	.byte	0x00, 0xf5, 0x21, 0x00


	//----- nvinfo : EIATTR_KPARAM_INFO
	.align		4
.L_17:
        /*0028*/ 	.byte	0x04, 0x17
        /*002a*/ 	.short	(.L_19 - .L_18)
.L_18:
        /*002c*/ 	.word	0x00000000
        /*0030*/ 	.short	0x0001
        /*0032*/ 	.short	0x0008
        /*0034*/ 	.byte	0x00, 0xf5, 0x21, 0x00


	//----- nvinfo : EIATTR_KPARAM_INFO
	.align		4
.L_19:
        /*0038*/ 	.byte	0x04, 0x17
        /*003a*/ 	.short	(.L_21 - .L_20)
.L_20:
        /*003c*/ 	.word	0x00000000
        /*0040*/ 	.short	0x0000
        /*0042*/ 	.short	0x0000
        /*0044*/ 	.byte	0x00, 0xf5, 0x21, 0x00


	//----- nvinfo : EIATTR_SPARSE_MMA_MASK
	.align		4
.L_21:
        /*0048*/ 	.byte	0x03, 0x50
        /*004a*/ 	.short	0x0000


	//----- nvinfo : EIATTR_MAXREG_COUNT
	.align		4
        /*004c*/ 	.byte	0x03, 0x1b
        /*004e*/ 	.short	0x00ff


	//----- nvinfo : EIATTR_MERCURY_ISA_VERSION
	.align		4
        /*0050*/ 	.byte	0x03, 0x5f
        /*0052*/ 	.short	0x0101


	//----- nvinfo : EIATTR_VRC_CTA_INIT_COUNT
	.align		4
        /*0054*/ 	.byte	0x02, 0x4a
	.zero		1
	.zero		1


	//----- nvinfo : EIATTR_EXIT_INSTR_OFFSETS
	.align		4
        /*0058*/ 	.byte	0x04, 0x1c
        /*005a*/ 	.short	(.L_23 - .L_22)


	//   ....[0]....
.L_22:
        /*005c*/ 	.word	0x00000030


	//   ....[1]....
        /*0060*/ 	.word	0x00000750


	//   ....[2]....
        /*0064*/ 	.word	0x00000a90


	//   ....[3]....
        /*0068*/ 	.word	0x00000c90


	//   ....[4]....
        /*006c*/ 	.word	0x00000e70


	//----- nvinfo : EIATTR_CBANK_PARAM_SIZE
	.align		4
.L_23:
        /*0070*/ 	.byte	0x03, 0x19
        /*0072*/ 	.short	0x001c


	//----- nvinfo : EIATTR_PARAM_CBANK
	.align		4
        /*0074*/ 	.byte	0x04, 0x0a
        /*0076*/ 	.short	(.L_25 - .L_24)
	.align		4
.L_24:
        /*0078*/ 	.word	index@(.nv.constant0._Z8MCpi_gpuPfS_S_i)
        /*007c*/ 	.short	0x0380
        /*007e*/ 	.short	0x001c


	//----- nvinfo : EIATTR_SW_WAR
	.align		4
.L_25:
        /*0080*/ 	.byte	0x04, 0x36
        /*0082*/ 	.short	(.L_27 - .L_26)
.L_26:
        /*0084*/ 	.word	0x00000008
.L_27:


//--------------------- .nv.info._Z9saxpy_gpuPfS_fm --------------------------
	.section	.nv.info._Z9saxpy_gpuPfS_fm,"",@"SHT_CUDA_INFO"
	.sectionflags	@""
	.align	4


	//----- nvinfo : EIATTR_CUDA_API_VERSION
	.align		4
        /*0000*/ 	.byte	0x04, 0x37
        /*0002*/ 	.short	(.L_29 - .L_28)
.L_28:
        /*0004*/ 	.word	0x00000082


	//----- nvinfo : EIATTR_KPARAM_INFO
	.align		4
.L_29:
        /*0008*/ 	.byte	0x04, 0x17
        /*000a*/ 	.short	(.L_31 - .L_30)
.L_30:
        /*000c*/ 	.word	0x00000000
        /*0010*/ 	.short	0x0003
        /*0012*/ 	.short	0x0018
        /*0014*/ 	.byte	0x00, 0xf0, 0x21, 0x00


	//----- nvinfo : EIATTR_KPARAM_INFO
	.align		4
.L_31:
        /*0018*/ 	.byte	0x04, 0x17
        /*001a*/ 	.short	(.L_33 - .L_32)
.L_32:
        /*001c*/ 	.word	0x00000000
        /*0020*/ 	.short	0x0002
        /*0022*/ 	.short	0x0010
        /*0024*/ 	.byte	0x00, 0xf0, 0x11, 0x00


	//----- nvinfo : EIATTR_KPARAM_INFO
	.align		4
.L_33:
        /*0028*/ 	.byte	0x04, 0x17
        /*002a*/ 	.short	(.L_35 - .L_34)
.L_34:
        /*002c*/ 	.word	0x00000000
        /*0030*/ 	.short	0x0001
        /*0032*/ 	.short	0x0008
        /*0034*/ 	.byte	0x00, 0xf5, 0x21, 0x00


	//----- nvinfo : EIATTR_KPARAM_INFO
	.align		4
.L_35:
        /*0038*/ 	.byte	0x04, 0x17
        /*003a*/ 	.short	(.L_37 - .L_36)
.L_36:
        /*003c*/ 	.word	0x00000000
        /*0040*/ 	.short	0x0000
        /*0042*/ 	.short	0x0000
        /*0044*/ 	.byte	0x00, 0xf5, 0x21, 0x00


	//----- nvinfo : EIATTR_SPARSE_MMA_MASK
	.align		4
.L_37:
        /*0048*/ 	.byte	0x03, 0x50
        /*004a*/ 	.short	0x0000


	//----- nvinfo : EIATTR_MAXREG_COUNT
	.align		4
        /*004c*/ 	.byte	0x03, 0x1b
        /*004e*/ 	.short	0x00ff


	//----- nvinfo : EIATTR_MERCURY_ISA_VERSION
	.align		4
        /*0050*/ 	.byte	0x03, 0x5f
        /*0052*/ 	.short	0x0101


	//----- nvinfo : EIATTR_VRC_CTA_INIT_COUNT
	.align		4
        /*0054*/ 	.byte	0x02, 0x4a
	.zero		1
	.zero		1


	//----- nvinfo : EIATTR_EXIT_INSTR_OFFSETS
	.align		4
        /*0058*/ 	.byte	0x04, 0x1c
        /*005a*/ 	.short	(.L_39 - .L_38)


	//   ....[0]....
.L_38:
        /*005c*/ 	.word	0x00000040


	//   ....[1]....
        /*0060*/ 	.word	0x00000670


	//   ....[2]....
        /*0064*/ 	.word	0x00000f00


	//   ....[3]....
        /*0068*/ 	.word	0x000013c0


	//   ....[4]....
        /*006c*/ 	.word	0x00001520


	//----- nvinfo : EIATTR_CBANK_PARAM_SIZE
	.align		4
.L_39:
        /*0070*/ 	.byte	0x03, 0x19
        /*0072*/ 	.short	0x0020


	//----- nvinfo : EIATTR_PARAM_CBANK
	.align		4
        /*0074*/ 	.byte	0x04, 0x0a
        /*0076*/ 	.short	(.L_41 - .L_40)
	.align		4
.L_40:
        /*0078*/ 	.word	index@(.nv.constant0._Z9saxpy_gpuPfS_fm)
        /*007c*/ 	.short	0x0380
        /*007e*/ 	.short	0x0020


	//----- nvinfo : EIATTR_SW_WAR
	.align		4
.L_41:
        /*0080*/ 	.byte	0x04, 0x36
        /*0082*/ 	.short	(.L_43 - .L_42)
.L_42:
        /*0084*/ 	.word	0x00000008
.L_43:


//--------------------- .nv.callgraph             --------------------------
	.section	.nv.callgraph,"",@"SHT_CUDA_CALLGRAPH"
	.align	4
	.sectionentsize	8
	.align		4
        /*0000*/ 	.word	0x00000000
	.align		4
        /*0004*/ 	.word	0xffffffff
	.align		4
        /*0008*/ 	.word	0x00000000
	.align		4
        /*000c*/ 	.word	0xfffffffe
	.align		4
        /*0010*/ 	.word	0x00000000
	.align		4
        /*0014*/ 	.word	0xfffffffd
	.align		4
        /*0018*/ 	.word	0x00000000
	.align		4
        /*001c*/ 	.word	0xfffffffc


//--------------------- .text._Z8MCpi_gpuPfS_S_i  --------------------------
	.section	.text._Z8MCpi_gpuPfS_S_i,"ax",@progbits
	.align	128
        .global         _Z8MCpi_gpuPfS_S_i
        .type           _Z8MCpi_gpuPfS_S_i,@function
        .size           _Z8MCpi_gpuPfS_S_i,(.L_x_12 - _Z8MCpi_gpuPfS_S_i)
        .other          _Z8MCpi_gpuPfS_S_i,@"STO_CUDA_ENTRY STV_DEFAULT"
_Z8MCpi_gpuPfS_S_i:
.text._Z8MCpi_gpuPfS_S_i:
[----:B------:R-:W-:Y:S08]  /*0000*/  LDC R1, c[0x0][0x37c] ;  /* 0x0000df00ff017b82 */ /* 0x000ff00000000800 */
[----:B------:R-:W0:Y:S02]  /*0010*/  LDC R2, c[0x0][0x398] ;  /* 0x0000e600ff027b82 */ /* 0x000e240000000800 */
[----:B0-----:R-:W-:-:S13]  /*0020*/  ISETP.GE.AND P0, PT, R2, 0x1, PT ;  /* 0x000000010200780c */ /* 0x001fda0003f06270 */
[----:B------:R-:W-:Y:S05]  /*0030*/  @!P0 EXIT ;  /* 0x000000000000894d */ /* 0x000fea0003800000 */
[C---:B------:R-:W-:Y:S01]  /*0040*/  ISETP.GE.U32.AND P1, PT, R2.reuse, 0x10, PT ;  /* 0x000000100200780c */ /* 0x040fe20003f26070 */
[----:B------:R-:W0:Y:S01]  /*0050*/  LDCU.64 UR12, c[0x0][0x358] ;  /* 0x00006b00ff0c77ac */ /* 0x000e220008000a00 */
[----:B------:R-:W-:Y:S01]  /*0060*/  LOP3.LUT R14, R2, 0xf, RZ, 0xc0, !PT ;  /* 0x0000000f020e7812 */ /* 0x000fe200078ec0ff */
[----:B------:R-:W-:-:S03]  /*0070*/  HFMA2 R0, -RZ, RZ, 0, 0 ;  /* 0x00000000ff007431 */ /* 0x000fc600000001ff */
[----:B------:R-:W-:-:S07]  /*0080*/  ISETP.NE.AND P0, PT, R14, RZ, PT ;  /* 0x000000ff0e00720c */ /* 0x000fce0003f05270 */
[----:B------:R-:W-:Y:S06]  /*0090*/  @!P1 BRA `(.L_x_0) ;  /* 0x0000000400ac9947 */ /* 0x000fec0003800000 */
[----:B------:R-:W1:Y:S01]  /*00a0*/  LDCU.128 UR4, c[0x0][0x380] ;  /* 0x00007000ff0477ac */ /* 0x000e620008000c00 */
[----:B------:R-:W-:Y:S01]  /*00b0*/  LOP3.LUT R0, R2, 0x7ffffff0, RZ, 0xc0, !PT ;  /* 0x7ffffff002007812 */ /* 0x000fe200078ec0ff */
[----:B------:R-:W2:Y:S03]  /*00c0*/  LDCU.64 UR10, c[0x0][0x390] ;  /* 0x00007200ff0a77ac */ /* 0x000ea60008000a00 */
[----:B------:R-:W-:Y:S01]  /*00d0*/  IADD3 R3, PT, PT, -R0, RZ, RZ ;  /* 0x000000ff00037210 */ /* 0x000fe20007ffe1ff */
[----:B-1----:R-:W-:Y:S02]  /*00e0*/  UIADD3 UR8, UP0, UPT, UR4, 0x20, URZ ;  /* 0x0000002004087890 */ /* 0x002fe4000ff1e0ff */
[----:B------:R-:W-:Y:S02]  /*00f0*/  UIADD3 UR6, UP1, UPT, UR6, 0x20, URZ ;  /* 0x0000002006067890 */ /* 0x000fe4000ff3e0ff */
[----:B--2---:R-:W-:-:S02]  /*0100*/  UIADD3 UR4, UP2, UPT, UR10, 0x20, URZ ;  /* 0x000000200a047890 */ /* 0x004fc4000ff5e0ff */
[----:B------:R-:W-:Y:S01]  /*0110*/  UIADD3.X UR9, UPT, UPT, URZ, UR5, URZ, UP0, !UPT ;  /* 0x00000005ff097290 */ /* 0x000fe200087fe4ff */
[----:B------:R-:W-:Y:S01]  /*0120*/  MOV R4, UR8 ;  /* 0x0000000800047c02 */ /* 0x000fe20008000f00 */
[----:B------:R-:W-:Y:S01]  /*0130*/  UIADD3.X UR7, UPT, UPT, URZ, UR7, URZ, UP1, !UPT ;  /* 0x00000007ff077290 */ /* 0x000fe20008ffe4ff */
[----:B------:R-:W-:Y:S01]  /*0140*/  MOV R6, UR6 ;  /* 0x0000000600067c02 */ /* 0x000fe20008000f00 */
[----:B------:R-:W-:Y:S01]  /*0150*/  UIADD3.X UR5, UPT, UPT, URZ, UR11, URZ, UP2, !UPT ;  /* 0x0000000bff057290 */ /* 0x000fe200097fe4ff */
[----:B------:R-:W-:Y:S02]  /*0160*/  MOV R10, UR4 ;  /* 0x00000004000a7c02 */ /* 0x000fe40008000f00 */
[----:B------:R-:W-:Y:S02]  /*0170*/  MOV R5, UR9 ;  /* 0x0000000900057c02 */ /* 0x000fe40008000f00 */
[----:B------:R-:W-:Y:S02]  /*0180*/  MOV R7, UR7 ;  /* 0x0000000700077c02 */ /* 0x000fe40008000f00 */
[----:B------:R-:W-:-:S07]  /*0190*/  MOV R13, UR5 ;  /* 0x00000005000d7c02 */ /* 0x000fce0008000f00 */
.L_x_1:
[----:B0-2---:R-:W2:Y:S04]  /*01a0*/  LDG.E R9, desc[UR12][R6.64+-0x20] ;  /* 0xffffe00c06097981 */ /* 0x005ea8000c1e1900 */
[----:B------:R-:W3:Y:S01]  /*01b0*/  LDG.E R8, desc[UR12][R4.64+-0x20] ;  /* 0xffffe00c04087981 */ /* 0x000ee2000c1e1900 */
[----:B--2---:R-:W-:-:S04]  /*01c0*/  FMUL R9, R9, R9 ;  /* 0x0000000909097220 */ /* 0x004fc80000400000 */
[----:B---3--:R-:W-:Y:S01]  /*01d0*/  FFMA R11, R8, R8, R9 ;  /* 0x00000008080b7223 */ /* 0x008fe20000000009 */
[----:B------:R-:W-:Y:S02]  /*01e0*/  MOV R8, R10 ;  /* 0x0000000a00087202 */ /* 0x000fe40000000f00 */
[----:B------:R-:W-:-:S05]  /*01f0*/  MOV R9, R13 ;  /* 0x0000000d00097202 */ /* 0x000fca0000000f00 */
[----:B------:R0:W-:Y:S04]  /*0200*/  STG.E desc[UR12][R8.64+-0x20], R11 ;  /* 0xffffe00b08007986 */ /* 0x0001e8000c10190c */
[----:B------:R-:W2:Y:S04]  /*0210*/  LDG.E R12, desc[UR12][R6.64+-0x1c] ;  /* 0xffffe40c060c7981 */ /* 0x000ea8000c1e1900 */
[----:B------:R-:W3:Y:S01]  /*0220*/  LDG.E R10, desc[UR12][R4.64+-0x1c] ;  /* 0xffffe40c040a7981 */ /* 0x000ee2000c1e1900 */
[----:B--2---:R-:W-:-:S04]  /*0230*/  FMUL R13, R12, R12 ;  /* 0x0000000c0c0d7220 */ /* 0x004fc80000400000 */
[----:B---3--:R-:W-:-:S05]  /*0240*/  FFMA R13, R10, R10, R13 ;  /* 0x0000000a0a0d7223 */ /* 0x008fca000000000d */
[----:B------:R1:W-:Y:S04]  /*0250*/  STG.E desc[UR12][R8.64+-0x1c], R13 ;  /* 0xffffe40d08007986 */ /* 0x0003e8000c10190c */
[----:B------:R-:W2:Y:S04]  /*0260*/  LDG.E R12, desc[UR12][R6.64+-0x18] ;  /* 0xffffe80c060c7981 */ /* 0x000ea8000c1e1900 */
[----:B------:R-:W3:Y:S01]  /*0270*/  LDG.E R10, desc[UR12][R4.64+-0x18] ;  /* 0xffffe80c040a7981 */ /* 0x000ee2000c1e1900 */
[----:B--2---:R-:W-:-:S04]  /*0280*/  FMUL R15, R12, R12 ;  /* 0x0000000c0c0f7220 */ /* 0x004fc80000400000 */
[----:B---3--:R-:W-:-:S05]  /*0290*/  FFMA R15, R10, R10, R15 ;  /* 0x0000000a0a0f7223 */ /* 0x008fca000000000f */
[----:B------:R2:W-:Y:S04]  /*02a0*/  STG.E desc[UR12][R8.64+-0x18], R15 ;  /* 0xffffe80f08007986 */ /* 0x0005e8000c10190c */
[----:B0-----:R-:W3:Y:S04]  /*02b0*/  LDG.E R11, desc[UR12][R6.64+-0x14] ;  /* 0xffffec0c060b7981 */ /* 0x001ee8000c1e1900 */
[----:B------:R-:W4:Y:S01]  /*02c0*/  LDG.E R10, desc[UR12][R4.64+-0x14] ;  /* 0xffffec0c040a7981 */ /* 0x000f22000c1e1900 */
[----:B---3--:R-:W-:-:S04]  /*02d0*/  FMUL R11, R11, R11 ;  /* 0x0000000b0b0b7220 */ /* 0x008fc80000400000 */
[----:B----4-:R-:W-:-:S05]  /*02e0*/  FFMA R11, R10, R10, R11 ;  /* 0x0000000a0a0b7223 */ /* 0x010fca000000000b */
[----:B------:R0:W-:Y:S04]  /*02f0*/  STG.E desc[UR12][R8.64+-0x14], R11 ;  /* 0xffffec0b08007986 */ /* 0x0001e8000c10190c */
[----:B------:R-:W1:Y:S04]  /*0300*/  LDG.E R12, desc[UR12][R6.64+-0x10] ;  /* 0xfffff00c060c7981 */ /* 0x000e68000c1e1900 */
[----:B------:R-:W3:Y:S01]  /*0310*/  LDG.E R10, desc[UR12][R4.64+-0x10] ;  /* 0xfffff00c040a7981 */ /* 0x000ee2000c1e1900 */
[----:B-1----:R-:W-:-:S04]  /*0320*/  FMUL R13, R12, R12 ;  /* 0x0000000c0c0d7220 */ /* 0x002fc80000400000 */
        /* <DEDUP_REMOVED lines=52> */
[----:B0-----:R0:W3:Y:S04]  /*0670*/  LDG.E R11, desc[UR12][R6.64+0x1c] ;  /* 0x00001c0c060b7981 */ /* 0x0010e8000c1e1900 */
[----:B------:R4:W5:Y:S01]  /*0680*/  LDG.E R10, desc[UR12][R4.64+0x1c] ;  /* 0x00001c0c040a7981 */ /* 0x000962000c1e1900 */
[----:B------:R-:W-:-:S04]  /*0690*/  IADD3 R3, PT, PT, R3, 0x10, RZ ;  /* 0x0000001003037810 */ /* 0x000fc80007ffe0ff */
[----:B------:R-:W-:Y:S02]  /*06a0*/  ISETP.NE.AND P1, PT, R3, RZ, PT ;  /* 0x000000ff0300720c */ /* 0x000fe40003f25270 */
[----:B0-----:R-:W-:Y:S02]  /*06b0*/  IADD3 R6, P3, PT, R6, 0x40, RZ ;  /* 0x0000004006067810 */ /* 0x001fe40007f7e0ff */
[----:B----4-:R-:W-:Y:S02]  /*06c0*/  IADD3 R4, P2, PT, R4, 0x40, RZ ;  /* 0x0000004004047810 */ /* 0x010fe40007f5e0ff */
[----:B------:R-:W-:Y:S02]  /*06d0*/  IADD3.X R7, PT, PT, RZ, R7, RZ, P3, !PT ;  /* 0x00000007ff077210 */ /* 0x000fe40001ffe4ff */
[----:B------:R-:W-:Y:S01]  /*06e0*/  IADD3.X R5, PT, PT, RZ, R5, RZ, P2, !PT ;  /* 0x00000005ff057210 */ /* 0x000fe200017fe4ff */
[----:B---3--:R-:W-:-:S04]  /*06f0*/  FMUL R11, R11, R11 ;  /* 0x0000000b0b0b7220 */ /* 0x008fc80000400000 */
[----:B-----5:R-:W-:Y:S01]  /*0700*/  FFMA R11, R10, R10, R11 ;  /* 0x0000000a0a0b7223 */ /* 0x020fe2000000000b */
[----:B------:R-:W-:-:S04]  /*0710*/  IADD3 R10, P4, PT, R8, 0x40, RZ ;  /* 0x00000040080a7810 */ /* 0x000fc80007f9e0ff */
[----:B------:R2:W-:Y:S01]  /*0720*/  STG.E desc[UR12][R8.64+0x1c], R11 ;  /* 0x00001c0b08007986 */ /* 0x0005e2000c10190c */
[----:B-1----:R-:W-:Y:S01]  /*0730*/  IADD3.X R13, PT, PT, RZ, R9, RZ, P4, !PT ;  /* 0x00000009ff0d7210 */ /* 0x002fe200027fe4ff */
[----:B------:R-:W-:Y:S07]  /*0740*/  @P1 BRA `(.L_x_1) ;  /* 0xfffffff800941947 */ /* 0x000fee000383ffff */
.L_x_0:
[----:B0-----:R-:W-:Y:S05]  /*0750*/  @!P0 EXIT ;  /* 0x000000000000894d */ /* 0x001fea0003800000 */
[----:B------:R-:W-:Y:S02]  /*0760*/  ISETP.GE.U32.AND P0, PT, R14, 0x8, PT ;  /* 0x000000080e00780c */ /* 0x000fe40003f06070 */
[----:B--2---:R-:W-:-:S04]  /*0770*/  LOP3.LUT R15, R2, 0x7, RZ, 0xc0, !PT ;  /* 0x00000007020f7812 */ /* 0x004fc800078ec0ff */
[----:B------:R-:W-:-:S07]  /*0780*/  ISETP.NE.AND P1, PT, R15, RZ, PT ;  /* 0x000000ff0f00720c */ /* 0x000fce0003f25270 */
[----:B------:R-:W-:Y:S06]  /*0790*/  @!P0 BRA `(.L_x_2) ;  /* 0x0000000000bc8947 */ /* 0x000fec0003800000 */
[----:B------:R-:W0:Y:S08]  /*07a0*/  LDC.64 R4, c[0x0][0x388] ;  /* 0x0000e200ff047b82 */ /* 0x000e300000000a00 */
[----:B------:R-:W1:Y:S08]  /*07b0*/  LDC.64 R6, c[0x0][0x380] ;  /* 0x0000e000ff067b82 */ /* 0x000e700000000a00 */
[----:B------:R-:W2:Y:S01]  /*07c0*/  LDC.64 R8, c[0x0][0x390] ;  /* 0x0000e400ff087b82 */ /* 0x000ea20000000a00 */
[----:B0-----:R-:W-:-:S05]  /*07d0*/  IMAD.WIDE.U32 R4, R0, 0x4, R4 ;  /* 0x0000000400047825 */ /* 0x001fca00078e0004 */
[----:B------:R-:W3:Y:S01]  /*07e0*/  LDG.E R10, desc[UR12][R4.64] ;  /* 0x0000000c040a7981 */ /* 0x000ee2000c1e1900 */
[----:B-1----:R-:W-:-:S05]  /*07f0*/  IMAD.WIDE.U32 R6, R0, 0x4, R6 ;  /* 0x0000000400067825 */ /* 0x002fca00078e0006 */
[----:B------:R-:W4:Y:S01]  /*0800*/  LDG.E R3, desc[UR12][R6.64] ;  /* 0x0000000c06037981 */ /* 0x000f22000c1e1900 */
[----:B--2---:R-:W-:-:S04]  /*0810*/  IMAD.WIDE.U32 R8, R0, 0x4, R8 ;  /* 0x0000000400087825 */ /* 0x004fc800078e0008 */
[----:B---3--:R-:W-:-:S04]  /*0820*/  FMUL R10, R10, R10 ;  /* 0x0000000a0a0a7220 */ /* 0x008fc80000400000 */
[----:B----4-:R-:W-:-:S05]  /*0830*/  FFMA R3, R3, R3, R10 ;  /* 0x0000000303037223 */ /* 0x010fca000000000a */
        /* <DEDUP_REMOVED lines=11> */
[----:B------:R-:W3:Y:S04]  /*08f0*/  LDG.E R10, desc[UR12][R4.64+0xc] ;  /* 0x00000c0c040a7981 */ /* 0x000ee8000c1e1900 */
[----:B0-----:R-:W4:Y:S01]  /*0900*/  LDG.E R3, desc[UR12][R6.64+0xc] ;  /* 0x00000c0c06037981 */ /* 0x001f22000c1e1900 */
[----:B---3--:R-:W-:-:S04]  /*0910*/  FMUL R10, R10, R10 ;  /* 0x0000000a0a0a7220 */ /* 0x008fc80000400000 */
[----:B----4-:R-:W-:-:S05]  /*0920*/  FFMA R3, R3, R3, R10 ;  /* 0x0000000303037223 */ /* 0x010fca000000000a */
[----:B------:R0:W-:Y:S04]  /*0930*/  STG.E desc[UR12][R8.64+0xc], R3 ;  /* 0x00000c0308007986 */ /* 0x0001e8000c10190c */
[----:B-1----:R-:W3:Y:S04]  /*0940*/  LDG.E R11, desc[UR12][R4.64+0x10] ;  /* 0x0000100c040b7981 */ /* 0x002ee8000c1e1900 */
[----:B------:R-:W4:Y:S01]  /*0950*/  LDG.E R10, desc[UR12][R6.64+0x10] ;  /* 0x0000100c060a7981 */ /* 0x000f22000c1e1900 */
        /* <DEDUP_REMOVED lines=15> */
[----:B------:R-:W-:Y:S01]  /*0a50*/  IADD3 R0, PT, PT, R0, 0x8, RZ ;  /* 0x0000000800007810 */ /* 0x000fe20007ffe0ff */
[----:B---3--:R-:W-:-:S04]  /*0a60*/  FMUL R11, R11, R11 ;  /* 0x0000000b0b0b7220 */ /* 0x008fc80000400000 */
[----:B----4-:R-:W-:-:S05]  /*0a70*/  FFMA R11, R10, R10, R11 ;  /* 0x0000000a0a0b7223 */ /* 0x010fca000000000b */
[----:B------:R2:W-:Y:S02]  /*0a80*/  STG.E desc[UR12][R8.64+0x1c], R11 ;  /* 0x00001c0b08007986 */ /* 0x0005e4000c10190c */
.L_x_2:
[----:B------:R-:W-:Y:S05]  /*0a90*/  @!P1 EXIT ;  /* 0x000000000000994d */ /* 0x000fea0003800000 */
[----:B------:R-:W-:Y:S02]  /*0aa0*/  ISETP.GE.U32.AND P0, PT, R15, 0x4, PT ;  /* 0x000000040f00780c */ /* 0x000fe40003f06070 */
[----:B------:R-:W-:-:S04]  /*0ab0*/  LOP3.LUT R2, R2, 0x3, RZ, 0xc0, !PT ;  /* 0x0000000302027812 */ /* 0x000fc800078ec0ff */
[----:B------:R-:W-:-:S07]  /*0ac0*/  ISETP.NE.AND P1, PT, R2, RZ, PT ;  /* 0x000000ff0200720c */ /* 0x000fce0003f25270 */
[----:B------:R-:W-:Y:S06]  /*0ad0*/  @!P0 BRA `(.L_x_3) ;  /* 0x00000000006c8947 */ /* 0x000fec0003800000 */
[----:B------:R-:W0:Y:S08]  /*0ae0*/  LDC.64 R4, c[0x0][0x388] ;  /* 0x0000e200ff047b82 */ /* 0x000e300000000a00 */
[----:B------:R-:W1:Y:S08]  /*0af0*/  LDC.64 R6, c[0x0][0x380] ;  /* 0x0000e000ff067b82 */ /* 0x000e700000000a00 */
[----:B--2---:R-:W2:Y:S01]  /*0b00*/  LDC.64 R8, c[0x0][0x390] ;  /* 0x0000e400ff087b82 */ /* 0x004ea20000000a00 */
        /* <DEDUP_REMOVED lines=18> */
[----:B------:R-:W2:Y:S04]  /*0c30*/  LDG.E R10, desc[UR12][R4.64+0xc] ;  /* 0x00000c0c040a7981 */ /* 0x000ea8000c1e1900 */
[----:B0-----:R-:W3:Y:S01]  /*0c40*/  LDG.E R3, desc[UR12][R6.64+0xc] ;  /* 0x00000c0c06037981 */ /* 0x001ee2000c1e1900 */
[----:B------:R-:W-:Y:S01]  /*0c50*/  IADD3 R0, PT, PT, R0, 0x4, RZ ;  /* 0x0000000400007810 */ /* 0x000fe20007ffe0ff */
[----:B--2---:R-:W-:-:S04]  /*0c60*/  FMUL R10, R10, R10 ;  /* 0x0000000a0a0a7220 */ /* 0x004fc80000400000 */
[----:B---3--:R-:W-:-:S05]  /*0c70*/  FFMA R3, R3, R3, R10 ;  /* 0x0000000303037223 */ /* 0x008fca000000000a */
[----:B------:R1:W-:Y:S02]  /*0c80*/  STG.E desc[UR12][R8.64+0xc], R3 ;  /* 0x00000c0308007986 */ /* 0x0003e4000c10190c */
.L_x_3:
[----:B------:R-:W-:Y:S05]  /*0c90*/  @!P1 EXIT ;  /* 0x000000000000994d */ /* 0x000fea0003800000 */
[----:B------:R-:W0:Y:S08]  /*0ca0*/  LDC.64 R4, c[0x0][0x390] ;  /* 0x0000e400ff047b82 */ /* 0x000e300000000a00 */
[----:B------:R-:W3:Y:S08]  /*0cb0*/  LDC.64 R6, c[0x0][0x388] ;  /* 0x0000e200ff067b82 */ /* 0x000ef00000000a00 */
[----:B-12---:R-:W1:Y:S01]  /*0cc0*/  LDC.64 R8, c[0x0][0x380] ;  /* 0x0000e000ff087b82 */ /* 0x006e620000000a00 */
[----:B0-----:R-:W-:-:S03]  /*0cd0*/  IMAD.WIDE.U32 R4, R0, 0x4, R4 ;  /* 0x0000000400047825 */ /* 0x001fc600078e0004 */
[----:B------:R-:W-:Y:S02]  /*0ce0*/  MOV R10, R4 ;  /* 0x00000004000a7202 */ /* 0x000fe40000000f00 */
[----:B------:R-:W-:Y:S01]  /*0cf0*/  MOV R11, R5 ;  /* 0x00000005000b7202 */ /* 0x000fe20000000f00 */
[----:B---3--:R-:W-:-:S04]  /*0d00*/  IMAD.WIDE.U32 R6, R0, 0x4, R6 ;  /* 0x0000000400067825 */ /* 0x008fc800078e0006 */
[----:B-1----:R-:W-:Y:S01]  /*0d10*/  IMAD.WIDE.U32 R8, R0, 0x4, R8 ;  /* 0x0000000400087825 */ /* 0x002fe200078e0008 */
[----:B------:R-:W-:-:S07]  /*0d20*/  IADD3 R0, PT, PT, -R2, RZ, RZ ;  /* 0x000000ff02007210 */ /* 0x000fce0007ffe1ff */
.L_x_4:
[----:B0-----:R-:W-:Y:S02]  /*0d30*/  MOV R2, R6 ;  /* 0x0000000600027202 */ /* 0x001fe40000000f00 */
[----:B------:R-:W-:-:S05]  /*0d40*/  MOV R3, R7 ;  /* 0x0000000700037202 */ /* 0x000fca0000000f00 */
[----:B------:R0:W2:Y:S02]  /*0d50*/  LDG.E R5, desc[UR12][R2.64] ;  /* 0x0000000c02057981 */ /* 0x0000a4000c1e1900 */
[----:B0-----:R-:W-:Y:S02]  /*0d60*/  MOV R2, R8 ;  /* 0x0000000800027202 */ /* 0x001fe40000000f00 */
[----:B------:R-:W-:-:S05]  /*0d70*/  MOV R3, R9 ;  /* 0x0000000900037202 */ /* 0x000fca0000000f00 */
[----:B------:R0:W3:Y:S01]  /*0d80*/  LDG.E R4, desc[UR12][R2.64] ;  /* 0x0000000c02047981 */ /* 0x0000e2000c1e1900 */
[----:B------:R-:W-:Y:S02]  /*0d90*/  IADD3 R0, PT, PT, R0, 0x1, RZ ;  /* 0x0000000100007810 */ /* 0x000fe40007ffe0ff */
[----:B------:R-:W-:Y:S02]  /*0da0*/  IADD3 R6, P2, PT, R6, 0x4, RZ ;  /* 0x0000000406067810 */ /* 0x000fe40007f5e0ff */
[----:B------:R-:W-:Y:S02]  /*0db0*/  ISETP.NE.AND P0, PT, R0, RZ, PT ;  /* 0x000000ff0000720c */ /* 0x000fe40003f05270 */
[----:B------:R-:W-:Y:S02]  /*0dc0*/  IADD3 R8, P3, PT, R8, 0x4, RZ ;  /* 0x0000000408087810 */ /* 0x000fe40007f7e0ff */
[----:B------:R-:W-:Y:S02]  /*0dd0*/  IADD3.X R7, PT, PT, RZ, R7, RZ, P2, !PT ;  /* 0x00000007ff077210 */ /* 0x000fe400017fe4ff */
[----:B0-----:R-:W-:-:S02]  /*0de0*/  MOV R2, R10 ;  /* 0x0000000a00027202 */ /* 0x001fc40000000f00 */
[----:B------:R-:W-:Y:S02]  /*0df0*/  MOV R3, R11 ;  /* 0x0000000b00037202 */ /* 0x000fe40000000f00 */
[----:B------:R-:W-:Y:S02]  /*0e00*/  IADD3 R10, P1, PT, R10, 0x4, RZ ;  /* 0x000000040a0a7810 */ /* 0x000fe40007f3e0ff */
[----:B------:R-:W-:Y:S02]  /*0e10*/  IADD3.X R9, PT, PT, RZ, R9, RZ, P3, !PT ;  /* 0x00000009ff097210 */ /* 0x000fe40001ffe4ff */
[----:B------:R-:W-:Y:S01]  /*0e20*/  IADD3.X R11, PT, PT, RZ, R11, RZ, P1, !PT ;  /* 0x0000000bff0b7210 */ /* 0x000fe20000ffe4ff */
[----:B--2---:R-:W-:-:S04]  /*0e30*/  FMUL R5, R5, R5 ;  /* 0x0000000505057220 */ /* 0x004fc80000400000 */
[----:B---3--:R-:W-:-:S05]  /*0e40*/  FFMA R5, R4, R4, R5 ;  /* 0x0000000404057223 */ /* 0x008fca0000000005 */
[----:B------:R0:W-:Y:S01]  /*0e50*/  STG.E desc[UR12][R2.64], R5 ;  /* 0x0000000502007986 */ /* 0x0001e2000c10190c */
[----:B------:R-:W-:Y:S05]  /*0e60*/  @P0 BRA `(.L_x_4) ;  /* 0xfffffffc00b00947 */ /* 0x000fea000383ffff */
[----:B------:R-:W-:Y:S05]  /*0e70*/  EXIT ;  /* 0x000000000000794d */ /* 0x000fea0003800000 */
.L_x_5:
[----:B------:R-:W-:-:S00]  /*0e80*/  BRA `(.L_x_5) ;  /* 0xfffffffc00fc7947 */ /* 0x000fc0000383ffff */
[----:B------:R-:W-:-:S00]  /*0e90*/  NOP ;  /* 0x0000000000007918 */ /* 0x000fc00000000000 */
        /* <DEDUP_REMOVED lines=14> */
.L_x_12:


//--------------------- .text._Z9saxpy_gpuPfS_fm  --------------------------
	.section	.text._Z9saxpy_gpuPfS_fm,"ax",@progbits
	.align	128
        .global         _Z9saxpy_gpuPfS_fm
        .type           _Z9saxpy_gpuPfS_fm,@function
        .size           _Z9saxpy_gpuPfS_fm,(.L_x_13 - _Z9saxpy_gpuPfS_fm)
        .other          _Z9saxpy_gpuPfS_fm,@"STO_CUDA_ENTRY STV_DEFAULT"
_Z9saxpy_gpuPfS_fm:
.text._Z9saxpy_gpuPfS_fm:
[----:B------:R-:W-:Y:S01]  /*0000*/  LDC R1, c[0x0][0x37c] ;  /* 0x0000df00ff017b82 */ /* 0x000fe20000000800 */
[----:B------:R-:W0:Y:S02]  /*0010*/  LDCU.64 UR12, c[0x0][0x398] ;  /* 0x00007300ff0c77ac */ /* 0x000e240008000a00 */
[----:B0-----:R-:W-:-:S04]  /*0020*/  ISETP.NE.U32.AND P0, PT, RZ, UR12, PT ;  /* 0x0000000cff007c0c */ /* 0x001fc8000bf05070 */
[----:B------:R-:W-:-:S13]  /*0030*/  ISETP.NE.AND.EX P0, PT, RZ, UR13, PT, P0 ;  /* 0x0000000dff007c0c */ /* 0x000fda000bf05300 */
[----:B------:R-:W-:Y:S05]  /*0040*/  @!P0 EXIT ;  /* 0x000000000000894d */ /* 0x000fea0003800000 */
[----:B------:R-:W-:Y:S02]  /*0050*/  UISETP.GE.U32.AND UP0, UPT, UR12, 0x10, UPT ;  /* 0x000000100c00788c */ /* 0x000fe4000bf06070 */
[----:B------:R-:W-:Y:S02]  /*0060*/  ULOP3.LUT UR10, UR12, 0xf, URZ, 0xc0, !UPT ;  /* 0x0000000f0c0a7892 */ /* 0x000fe4000f8ec0ff */
[----:B------:R-:W-:Y:S01]  /*0070*/  UISETP.GE.U32.AND.EX UP0, UPT, UR13, URZ, UPT, UP0 ;  /* 0x000000ff0d00728c */ /* 0x000fe2000bf06100 */
[----:B------:R-:W-:Y:S01]  /*0080*/  UMOV UR4, URZ ;  /* 0x000000ff00047c82 */ /* 0x000fe20008000000 */
[----:B------:R-:W-:Y:S02]  /*0090*/  UMOV UR6, URZ ;  /* 0x000000ff00067c82 */ /* 0x000fe40008000000 */
[----:B------:R-:W-:Y:S01]  /*00a0*/  ISETP.NE.U32.AND P0, PT, RZ, UR10, PT ;  /* 0x0000000aff007c0c */ /* 0x000fe2000bf05070 */
[----:B------:R-:W0:Y:S03]  /*00b0*/  LDCU.64 UR14, c[0x0][0x358] ;  /* 0x00006b00ff0e77ac */ /* 0x000e260008000a00 */
[----:B------:R-:W-:Y:S01]  /*00c0*/  ISETP.NE.AND.EX P0, PT, RZ, RZ, PT, P0 ;  /* 0x000000ffff00720c */ /* 0x000fe20003f05300 */
[----:B------:R-:W-:-:S12]  /*00d0*/  BRA.U !UP0, `(.L_x_6) ;  /* 0x0000000508647547 */ /* 0x000fd8000b800000 */
[----:B------:R-:W1:Y:S01]  /*00e0*/  LDCU.128 UR16, c[0x0][0x380] ;  /* 0x00007000ff1077ac */ /* 0x000e620008000c00 */
[----:B------:R-:W2:Y:S01]  /*00f0*/  LDCU UR6, c[0x0][0x39c] ;  /* 0x00007380ff0677ac */ /* 0x000ea20008000800 */
[----:B------:R-:W-:Y:S01]  /*0100*/  ULOP3.LUT UR4, UR12, 0xfffffff0, URZ, 0xc0, !UPT ;  /* 0xfffffff00c047892 */ /* 0x000fe2000f8ec0ff */
[----:B------:R-:W3:Y:S01]  /*0110*/  LDCU UR11, c[0x0][0x390] ;  /* 0x00007200ff0b77ac */ /* 0x000ee20008000800 */
[----:B-1----:R-:W-:Y:S02]  /*0120*/  UIADD3 UR8, UP0, UPT, UR18, 0x20, URZ ;  /* 0x0000002012087890 */ /* 0x002fe4000ff1e0ff */
[----:B------:R-:W-:Y:S02]  /*0130*/  UIADD3 UR5, UP1, UPT, UR16, 0x20, URZ ;  /* 0x0000002010057890 */ /* 0x000fe4000ff3e0ff */
[----:B------:R-:W-:Y:S02]  /*0140*/  UIADD3.X UR9, UPT, UPT, URZ, UR19, URZ, UP0, !UPT ;  /* 0x00000013ff097290 */ /* 0x000fe400087fe4ff */
[----:B------:R-:W-:Y:S01]  /*0150*/  UIADD3.X UR7, UPT, UPT, URZ, UR17, URZ, UP1, !UPT ;  /* 0x00000011ff077290 */ /* 0x000fe20008ffe4ff */
[----:B------:R-:W-:-:S02]  /*0160*/  MOV R0, UR8 ;  /* 0x0000000800007c02 */ /* 0x000fc40008000f00 */
[----:B------:R-:W-:Y:S01]  /*0170*/  MOV R2, UR5 ;  /* 0x0000000500027c02 */ /* 0x000fe20008000f00 */
[----:B------:R-:W-:Y:S01]  /*0180*/  IMAD.U32 R7, RZ, RZ, UR9 ;  /* 0x00000009ff077e24 */ /* 0x000fe2000f8e00ff */
[----:B------:R-:W-:Y:S01]  /*0190*/  UMOV UR5, UR4 ;  /* 0x0000000400057c82 */ /* 0x000fe20008000000 */
[----:B------:R-:W-:Y:S01]  /*01a0*/  MOV R3, UR7 ;  /* 0x0000000700037c02 */ /* 0x000fe20008000f00 */
[----:B--23--:R-:W-:-:S06]  /*01b0*/  UMOV UR7, UR6 ;  /* 0x0000000600077c82 */ /* 0x00cfcc0008000000 */
.L_x_7:
[----:B-1----:R-:W-:Y:S01]  /*01c0*/  IMAD.MOV.U32 R4, RZ, RZ, R0 ;  /* 0x000000ffff047224 */ /* 0x002fe200078e0000 */
[----:B------:R-:W-:Y:S01]  /*01d0*/  MOV R5, R7 ;  /* 0x0000000700057202 */ /* 0x000fe20000000f00 */
[----:B0-----:R-:W2:Y:S04]  /*01e0*/  LDG.E R0, desc[UR14][R2.64+-0x20] ;  /* 0xffffe00e02007981 */ /* 0x001ea8000c1e1900 */
[----:B------:R-:W2:Y:S04]  /*01f0*/  LDG.E R7, desc[UR14][R4.64+-0x20] ;  /* 0xffffe00e04077981 */ /* 0x000ea8000c1e1900 */
[----:B------:R-:W3:Y:S04]  /*0200*/  LDG.E R9, desc[UR14][R4.64+-0x1c] ;  /* 0xffffe40e04097981 */ /* 0x000ee8000c1e1900 */
[----:B------:R-:W4:Y:S04]  /*0210*/  LDG.E R11, desc[UR14][R4.64+-0x18] ;  /* 0xffffe80e040b7981 */ /* 0x000f28000c1e1900 */
[----:B------:R-:W5:Y:S01]  /*0220*/  LDG.E R13, desc[UR14][R4.64+-0x14] ;  /* 0xffffec0e040d7981 */ /* 0x000f62000c1e1900 */
[----:B--2---:R-:W-:-:S05]  /*0230*/  FFMA R7, R0, UR11, R7 ;  /* 0x0000000b00077c23 */ /* 0x004fca0008000007 */
[----:B------:R0:W-:Y:S04]  /*0240*/  STG.E desc[UR14][R4.64+-0x20], R7 ;  /* 0xffffe00704007986 */ /* 0x0001e8000c10190e */
[----:B------:R-:W3:Y:S04]  /*0250*/  LDG.E R0, desc[UR14][R2.64+-0x1c] ;  /* 0xffffe40e02007981 */ /* 0x000ee8000c1e1900 */
[----:B0-----:R-:W2:Y:S01]  /*0260*/  LDG.E R7, desc[UR14][R4.64+-0x10] ;  /* 0xfffff00e04077981 */ /* 0x001ea2000c1e1900 */
[----:B---3--:R-:W-:-:S05]  /*0270*/  FFMA R9, R0, UR11, R9 ;  /* 0x0000000b00097c23 */ /* 0x008fca0008000009 */
[----:B------:R0:W-:Y:S04]  /*0280*/  STG.E desc[UR14][R4.64+-0x1c], R9 ;  /* 0xffffe40904007986 */ /* 0x0001e8000c10190e */
[----:B------:R-:W4:Y:S04]  /*0290*/  LDG.E R0, desc[UR14][R2.64+-0x18] ;  /* 0xffffe80e02007981 */ /* 0x000f28000c1e1900 */
[----:B0-----:R-:W3:Y:S01]  /*02a0*/  LDG.E R9, desc[UR14][R4.64+-0xc] ;  /* 0xfffff40e04097981 */ /* 0x001ee2000c1e1900 */
[----:B----4-:R-:W-:-:S05]  /*02b0*/  FFMA R11, R0, UR11, R11 ;  /* 0x0000000b000b7c23 */ /* 0x010fca000800000b */
[----:B------:R0:W-:Y:S04]  /*02c0*/  STG.E desc[UR14][R4.64+-0x18], R11 ;  /* 0xffffe80b04007986 */ /* 0x0001e8000c10190e */
[----:B------:R-:W5:Y:S04]  /*02d0*/  LDG.E R0, desc[UR14][R2.64+-0x14] ;  /* 0xffffec0e02007981 */ /* 0x000f68000c1e1900 */
[----:B0-----:R-:W4:Y:S01]  /*02e0*/  LDG.E R11, desc[UR14][R4.64+-0x8] ;  /* 0xfffff80e040b7981 */ /* 0x001f22000c1e1900 */
[----:B-----5:R-:W-:-:S05]  /*02f0*/  FFMA R13, R0, UR11, R13 ;  /* 0x0000000b000d7c23 */ /* 0x020fca000800000d */
[----:B------:R0:W-:Y:S04]  /*0300*/  STG.E desc[UR14][R4.64+-0x14], R13 ;  /* 0xffffec0d04007986 */ /* 0x0001e8000c10190e */
[----:B------:R-:W2:Y:S04]  /*0310*/  LDG.E R0, desc[UR14][R2.64+-0x10] ;  /* 0xfffff00e02007981 */ /* 0x000ea8000c1e1900 */
[----:B0-----:R-:W5:Y:S01]  /*0320*/  LDG.E R13, desc[UR14][R4.64+-0x4] ;  /* 0xfffffc0e040d7981 */ /* 0x001f62000c1e1900 */
        /* <DEDUP_REMOVED lines=34> */
[----:B------:R-:W3:Y:S02]  /*0550*/  LDG.E R0, desc[UR14][R2.64+0x14] ;  /* 0x0000140e02007981 */ /* 0x000ee4000c1e1900 */
[----:B---3--:R-:W-:-:S05]  /*0560*/  FFMA R9, R0, UR11, R9 ;  /* 0x0000000b00097c23 */ /* 0x008fca0008000009 */
[----:B------:R1:W-:Y:S04]  /*0570*/  STG.E desc[UR14][R4.64+0x14], R9 ;  /* 0x0000140904007986 */ /* 0x0003e8000c10190e */
[----:B------:R-:W4:Y:S02]  /*0580*/  LDG.E R0, desc[UR14][R2.64+0x18] ;  /* 0x0000180e02007981 */ /* 0x000f24000c1e1900 */
[----:B----4-:R-:W-:-:S05]  /*0590*/  FFMA R11, R0, UR11, R11 ;  /* 0x0000000b000b7c23 */ /* 0x010fca000800000b */
[----:B------:R1:W-:Y:S04]  /*05a0*/  STG.E desc[UR14][R4.64+0x18], R11 ;  /* 0x0000180b04007986 */ /* 0x0003e8000c10190e */
[----:B------:R2:W5:Y:S01]  /*05b0*/  LDG.E R0, desc[UR14][R2.64+0x1c] ;  /* 0x00001c0e02007981 */ /* 0x000562000c1e1900 */
[----:B------:R-:W-:-:S04]  /*05c0*/  UIADD3 UR5, UP0, UPT, UR5, -0x10, URZ ;  /* 0xfffffff005057890 */ /* 0x000fc8000ff1e0ff */
[----:B------:R-:W-:Y:S02]  /*05d0*/  UIADD3.X UR7, UPT, UPT, UR7, -0x1, URZ, UP0, !UPT ;  /* 0xffffffff07077890 */ /* 0x000fe400087fe4ff */
[----:B------:R-:W-:-:S04]  /*05e0*/  UISETP.NE.U32.AND UP0, UPT, UR5, URZ, UPT ;  /* 0x000000ff0500728c */ /* 0x000fc8000bf05070 */
[----:B------:R-:W-:Y:S01]  /*05f0*/  UISETP.NE.AND.EX UP0, UPT, UR7, URZ, UPT, UP0 ;  /* 0x000000ff0700728c */ /* 0x000fe2000bf05300 */
[----:B--2---:R-:W-:-:S04]  /*0600*/  IADD3 R2, P2, PT, R2, 0x40, RZ ;  /* 0x0000004002027810 */ /* 0x004fc80007f5e0ff */
[----:B------:R-:W-:Y:S01]  /*0610*/  IADD3.X R3, PT, PT, RZ, R3, RZ, P2, !PT ;  /* 0x00000003ff037210 */ /* 0x000fe200017fe4ff */
[----:B-----5:R-:W-:-:S05]  /*0620*/  FFMA R13, R0, UR11, R13 ;  /* 0x0000000b000d7c23 */ /* 0x020fca000800000d */
[----:B------:R1:W-:Y:S01]  /*0630*/  STG.E desc[UR14][R4.64+0x1c], R13 ;  /* 0x00001c0d04007986 */ /* 0x0003e2000c10190e */
[----:B------:R-:W-:-:S05]  /*0640*/  IADD3 R0, P1, PT, R4, 0x40, RZ ;  /* 0x0000004004007810 */ /* 0x000fca0007f3e0ff */
[----:B0-----:R-:W-:Y:S01]  /*0650*/  IMAD.X R7, RZ, RZ, R5, P1 ;  /* 0x000000ffff077224 */ /* 0x001fe200008e0605 */
[----:B------:R-:W-:Y:S07]  /*0660*/  BRA.U UP0, `(.L_x_7) ;  /* 0xfffffff900d47547 */ /* 0x000fee000b83ffff */
.L_x_6:
[----:B0-----:R-:W-:Y:S05]  /*0670*/  @!P0 EXIT ;  /* 0x000000000000894d */ /* 0x001fea0003800000 */
[----:B------:R-:W-:Y:S02]  /*0680*/  UISETP.GE.U32.AND UP0, UPT, UR10, 0x8, UPT ;  /* 0x000000080a00788c */ /* 0x000fe4000bf06070 */
[----:B------:R-:W-:Y:S02]  /*0690*/  ULOP3.LUT UR16, UR12, 0x7, URZ, 0xc0, !UPT ;  /* 0x000000070c107892 */ /* 0x000fe4000f8ec0ff */
[----:B------:R-:W-:-:S04]  /*06a0*/  UISETP.GE.U32.AND.EX UP0, UPT, URZ, URZ, UPT, UP0 ;  /* 0x000000ffff00728c */ /* 0x000fc8000bf06100 */
[----:B------:R-:W-:-:S04]  /*06b0*/  ISETP.NE.U32.AND P0, PT, RZ, UR16, PT ;  /* 0x00000010ff007c0c */ /* 0x000fc8000bf05070 */
[----:B------:R-:W-:Y:S01]  /*06c0*/  ISETP.NE.AND.EX P0, PT, RZ, RZ, PT, P0 ;  /* 0x000000ffff00720c */ /* 0x000fe20003f05300 */
[----:B------:R-:W-:-:S12]  /*06d0*/  BRA.U !UP0, `(.L_x_8) ;  /* 0x0000000908087547 */ /* 0x000fd8000b800000 */
[----:B------:R-:W0:Y:S01]  /*06e0*/  LDCU.128 UR8, c[0x0][0x380] ;  /* 0x00007000ff0877ac */ /* 0x000e220008000c00 */
[----:B------:R-:W-:Y:S02]  /*06f0*/  USHF.L.U32 UR7, UR4, 0x2, URZ ;  /* 0x0000000204077899 */ /* 0x000fe400080006ff */
[----:B------:R-:W-:Y:S01]  /*0700*/  USHF.L.U64.HI UR13, UR4, 0x2, UR6 ;  /* 0x00000002040d7899 */ /* 0x000fe20008010206 */
[----:B------:R-:W2:Y:S01]  /*0710*/  LDCU UR19, c[0x0][0x390] ;  /* 0x00007200ff1377ac */ /* 0x000ea20008000800 */
[----:B0-----:R-:W-:Y:S02]  /*0720*/  UIADD3 UR5, UP0, UPT, UR7, UR8, URZ ;  /* 0x0000000807057290 */ /* 0x001fe4000ff1e0ff */
[----:B------:R-:W-:Y:S02]  /*0730*/  UIADD3 UR17, UP1, UPT, UR7, UR10, URZ ;  /* 0x0000000a07117290 */ /* 0x000fe4000ff3e0ff */
[----:B------:R-:W-:Y:S02]  /*0740*/  UIADD3.X UR6, UPT, UPT, UR13, UR9, URZ, UP0, !UPT ;  /* 0x000000090d067290 */ /* 0x000fe400087fe4ff */
[----:B------:R-:W-:Y:S01]  /*0750*/  UIADD3.X UR18, UPT, UPT, UR13, UR11, URZ, UP1, !UPT ;  /* 0x0000000b0d127290 */ /* 0x000fe20008ffe4ff */
[----:B-1----:R-:W-:Y:S01]  /*0760*/  MOV R4, UR5 ;  /* 0x0000000500047c02 */ /* 0x002fe20008000f00 */
[----:B------:R-:W-:-:S02]  /*0770*/  IMAD.U32 R2, RZ, RZ, UR17 ;  /* 0x00000011ff027e24 */ /* 0x000fc4000f8e00ff */
[----:B------:R-:W-:Y:S02]  /*0780*/  MOV R5, UR6 ;  /* 0x0000000600057c02 */ /* 0x000fe40008000f00 */
[----:B------:R-:W-:-:S03]  /*0790*/  MOV R3, UR18 ;  /* 0x0000001200037c02 */ /* 0x000fc60008000f00 */
[----:B------:R0:W2:Y:S04]  /*07a0*/  LDG.E R0, desc[UR14][R4.64] ;  /* 0x0000000e04007981 */ /* 0x0000a8000c1e1900 */
[----:B------:R-:W2:Y:S01]  /*07b0*/  LDG.E R9, desc[UR14][R2.64] ;  /* 0x0000000e02097981 */ /* 0x000ea2000c1e1900 */
[----:B------:R-:W-:-:S04]  /*07c0*/  UIADD3 UR5, UP0, UPT, UR7, 0x4, URZ ;  /* 0x0000000407057890 */ /* 0x000fc8000ff1e0ff */
[----:B------:R-:W-:Y:S02]  /*07d0*/  UIADD3.X UR6, UPT, UPT, URZ, UR13, URZ, UP0, !UPT ;  /* 0x0000000dff067290 */ /* 0x000fe400087fe4ff */
[----:B------:R-:W-:Y:S02]  /*07e0*/  ULOP3.LUT UR5, UR5, 0xfffffffc, URZ, 0xc0, !UPT ;  /* 0xfffffffc05057892 */ /* 0x000fe4000f8ec0ff */
[----:B------:R-:W-:Y:S02]  /*07f0*/  ULOP3.LUT UR6, UR6, 0x3, URZ, 0xc0, !UPT ;  /* 0x0000000306067892 */ /* 0x000fe4000f8ec0ff */
[----:B------:R-:W-:Y:S02]  /*0800*/  UIADD3 UR17, UP0, UPT, UR5, UR8, URZ ;  /* 0x0000000805117290 */ /* 0x000fe4000ff1e0ff */
[----:B------:R-:W-:Y:S02]  /*0810*/  UIADD3 UR5, UP1, UPT, UR5, UR10, URZ ;  /* 0x0000000a05057290 */ /* 0x000fe4000ff3e0ff */
[----:B------:R-:W-:-:S02]  /*0820*/  UIADD3.X UR18, UPT, UPT, UR6, UR9, URZ, UP0, !UPT ;  /* 0x0000000906127290 */ /* 0x000fc400087fe4ff */
[----:B------:R-:W-:Y:S01]  /*0830*/  UIADD3.X UR6, UPT, UPT, UR6, UR11, URZ, UP1, !UPT ;  /* 0x0000000b06067290 */ /* 0x000fe20008ffe4ff */
[----:B------:R-:W-:Y:S01]  /*0840*/  IMAD.U32 R6, RZ, RZ, UR17 ;  /* 0x00000011ff067e24 */ /* 0x000fe2000f8e00ff */
[----:B0-----:R-:W-:Y:S02]  /*0850*/  MOV R4, UR5 ;  /* 0x0000000500047c02 */ /* 0x001fe40008000f00 */
[----:B------:R-:W-:Y:S02]  /*0860*/  MOV R7, UR18 ;  /* 0x0000001200077c02 */ /* 0x000fe40008000f00 */
[----:B------:R-:W-:Y:S02]  /*0870*/  IMAD.U32 R5, RZ, RZ, UR6 ;  /* 0x00000006ff057e24 */ /* 0x000fe4000f8e00ff */
[----:B--2---:R-:W-:-:S05]  /*0880*/  FFMA R9, R0, UR19, R9 ;  /* 0x0000001300097c23 */ /* 0x004fca0008000009 */
[----:B------:R0:W-:Y:S04]  /*0890*/  STG.E desc[UR14][R2.64], R9 ;  /* 0x0000000902007986 */ /* 0x0001e8000c10190e */
[----:B------:R-:W2:Y:S04]  /*08a0*/  LDG.E R6, desc[UR14][R6.64] ;  /* 0x0000000e06067981 */ /* 0x000ea8000c1e1900 */
        /* <DEDUP_REMOVED lines=9> */
[----:B------:R-:W-:Y:S02]  /*0940*/  MOV R8, UR17 ;  /* 0x0000001100087c02 */ /* 0x000fe40008000f00 */
[----:B0-----:R-:W-:Y:S01]  /*0950*/  MOV R2, UR5 ;  /* 0x0000000500027c02 */ /* 0x001fe20008000f00 */
[----:B------:R-:W-:Y:S02]  /*0960*/  IMAD.U32 R9, RZ, RZ, UR18 ;  /* 0x00000012ff097e24 */ /* 0x000fe4000f8e00ff */
[----:B------:R-:W-:Y:S01]  /*0970*/  MOV R3, UR6 ;  /* 0x0000000600037c02 */ /* 0x000fe20008000f00 */
        /* <DEDUP_REMOVED lines=12> */
[----:B------:R-:W-:Y:S01]  /*0a40*/  MOV R6, UR17 ;  /* 0x0000001100067c02 */ /* 0x000fe20008000f00 */
[----:B0-----:R-:W-:Y:S02]  /*0a50*/  IMAD.U32 R4, RZ, RZ, UR5 ;  /* 0x00000005ff047e24 */ /* 0x001fe4000f8e00ff */
[----:B------:R-:W-:Y:S02]  /*0a60*/  MOV R7, UR18 ;  /* 0x0000001200077c02 */ /* 0x000fe40008000f00 */
        /* <DEDUP_REMOVED lines=54> */
[----:B------:R-:W-:Y:S02]  /*0dd0*/  ULOP3.LUT UR5, UR5, 0xfffffffc, URZ, 0xc0, !UPT ;  /* 0xfffffffc05057892 */ /* 0x000fe4000f8ec0ff */
[----:B------:R-:W-:Y:S02]  /*0de0*/  UIADD3.X UR6, UPT, UPT, URZ, UR13, URZ, UP0, !UPT ;  /* 0x0000000dff067290 */ /* 0x000fe400087fe4ff */
[----:B------:R-:W-:Y:S02]  /*0df0*/  UIADD3 UR8, UP0, UPT, UR5, UR8, URZ ;  /* 0x0000000805087290 */ /* 0x000fe4000ff1e0ff */
[----:B------:R-:W-:Y:S02]  /*0e00*/  ULOP3.LUT UR6, UR6, 0x3, URZ, 0xc0, !UPT ;  /* 0x0000000306067892 */ /* 0x000fe4000f8ec0ff */
[----:B------:R-:W-:Y:S02]  /*0e10*/  UIADD3 UR5, UP1, UPT, UR5, UR10, URZ ;  /* 0x0000000a05057290 */ /* 0x000fe4000ff3e0ff */
[----:B------:R-:W-:Y:S01]  /*0e20*/  UIADD3.X UR9, UPT, UPT, UR6, UR9, URZ, UP0, !UPT ;  /* 0x0000000906097290 */ /* 0x000fe200087fe4ff */
[----:B------:R-:W-:Y:S01]  /*0e30*/  IMAD.U32 R6, RZ, RZ, UR8 ;  /* 0x00000008ff067e24 */ /* 0x000fe2000f8e00ff */
[----:B------:R-:W-:-:S02]  /*0e40*/  UIADD3.X UR6, UPT, UPT, UR6, UR11, URZ, UP1, !UPT ;  /* 0x0000000b06067290 */ /* 0x000fc40008ffe4ff */
[----:B0-----:R-:W-:Y:S02]  /*0e50*/  MOV R4, UR5 ;  /* 0x0000000500047c02 */ /* 0x001fe40008000f00 */
[----:B------:R-:W-:Y:S02]  /*0e60*/  MOV R7, UR9 ;  /* 0x0000000900077c02 */ /* 0x000fe40008000f00 */
[----:B------:R-:W-:Y:S02]  /*0e70*/  IMAD.U32 R5, RZ, RZ, UR6 ;  /* 0x00000006ff057e24 */ /* 0x000fe4000f8e00ff */
[----:B--2---:R-:W-:-:S05]  /*0e80*/  FFMA R13, R8, UR19, R13 ;  /* 0x00000013080d7c23 */ /* 0x004fca000800000d */
[----:B------:R0:W-:Y:S04]  /*0e90*/  STG.E desc[UR14][R2.64], R13 ;  /* 0x0000000d02007986 */ /* 0x0001e8000c10190e */
[----:B------:R-:W2:Y:S04]  /*0ea0*/  LDG.E R6, desc[UR14][R6.64] ;  /* 0x0000000e06067981 */ /* 0x000ea8000c1e1900 */
[----:B------:R-:W2:Y:S01]  /*0eb0*/  LDG.E R9, desc[UR14][R4.64] ;  /* 0x0000000e04097981 */ /* 0x000ea2000c1e1900 */
[----:B------:R-:W-:Y:S01]  /*0ec0*/  UIADD3 UR4, UPT, UPT, UR4, 0x8, URZ ;  /* 0x0000000804047890 */ /* 0x000fe2000fffe0ff */
[----:B------:R-:W-:Y:S01]  /*0ed0*/  UMOV UR6, URZ ;  /* 0x000000ff00067c82 */ /* 0x000fe20008000000 */
[----:B--2---:R-:W-:-:S05]  /*0ee0*/  FFMA R9, R6, UR19, R9 ;  /* 0x0000001306097c23 */ /* 0x004fca0008000009 */
[----:B------:R0:W-:Y:S05]  /*0ef0*/  STG.E desc[UR14][R4.64], R9 ;  /* 0x0000000904007986 */ /* 0x0001ea000c10190e */
.L_x_8:
[----:B------:R-:W-:Y:S05]  /*0f00*/  @!P0 EXIT ;  /* 0x000000000000894d */ /* 0x000fea0003800000 */
[----:B------:R-:W-:Y:S02]  /*0f10*/  UISETP.GE.U32.AND UP0, UPT, UR16, 0x4, UPT ;  /* 0x000000041000788c */ /* 0x000fe4000bf06070 */
[----:B------:R-:W-:Y:S02]  /*0f20*/  ULOP3.LUT UR12, UR12, 0x3, URZ, 0xc0, !UPT ;  /* 0x000000030c0c7892 */ /* 0x000fe4000f8ec0ff */
[----:B------:R-:W-:Y:S01]  /*0f30*/  UISETP.GE.U32.AND.EX UP0, UPT, URZ, URZ, UPT, UP0 ;  /* 0x000000ffff00728c */ /* 0x000fe2000bf06100 */
[----:B------:R-:W-:Y:S01]  /*0f40*/  UMOV UR5, URZ ;  /* 0x000000ff00057c82 */ /* 0x000fe20008000000 */
[----:B------:R-:W2:Y:S02]  /*0f50*/  LDCU UR24, c[0x0][0x390] ;  /* 0x00007200ff1877ac */ /* 0x000ea40008000800 */
[----:B------:R-:W-:Y:S01]  /*0f60*/  ISETP.NE.U32.AND P0, PT, RZ, UR12, PT ;  /* 0x0000000cff007c0c */ /* 0x000fe2000bf05070 */
[----:B------:R-:W3:Y:S03]  /*0f70*/  LDCU.128 UR20, c[0x0][0x380] ;  /* 0x00007000ff1477ac */ /* 0x000ee60008000c00 */
[----:B------:R-:W-:Y:S01]  /*0f80*/  ISETP.NE.AND.EX P0, PT, RZ, UR5, PT, P0 ;  /* 0x00000005ff007c0c */ /* 0x000fe2000bf05300 */
[----:B------:R-:W-:-:S12]  /*0f90*/  BRA.U !UP0, `(.L_x_9) ;  /* 0x0000000508087547 */ /* 0x000fd8000b800000 */
[----:B------:R-:W4:Y:S01]  /*0fa0*/  LDCU.128 UR8, c[0x0][0x380] ;  /* 0x00007000ff0877ac */ /* 0x000f220008000c00 */
[----:B------:R-:W-:Y:S02]  /*0fb0*/  USHF.L.U32 UR7, UR4, 0x2, URZ ;  /* 0x0000000204077899 */ /* 0x000fe400080006ff */
[----:B------:R-:W-:Y:S02]  /*0fc0*/  USHF.L.U64.HI UR6, UR4, 0x2, UR6 ;  /* 0x0000000204067899 */ /* 0x000fe40008010206 */
[----:B----4-:R-:W-:Y:S02]  /*0fd0*/  UIADD3 UR13, UP0, UPT, UR7, UR8, URZ ;  /* 0x00000008070d7290 */ /* 0x010fe4000ff1e0ff */
[----:B------:R-:W-:Y:S02]  /*0fe0*/  UIADD3 UR17, UP1, UPT, UR7, UR10, URZ ;  /* 0x0000000a07117290 */ /* 0x000fe4000ff3e0ff */
[----:B------:R-:W-:Y:S02]  /*0ff0*/  UIADD3.X UR16, UPT, UPT, UR6, UR9, URZ, UP0, !UPT ;  /* 0x0000000906107290 */ /* 0x000fe400087fe4ff */
[----:B------:R-:W-:Y:S01]  /*1000*/  UIADD3.X UR18, UPT, UPT, UR6, UR11, URZ, UP1, !UPT ;  /* 0x0000000b06127290 */ /* 0x000fe20008ffe4ff */
[----:B0-----:R-:W-:-:S02]  /*1010*/  MOV R2, UR13 ;  /* 0x0000000d00027c02 */ /* 0x001fc40008000f00 */
[----:B-1----:R-:W-:Y:S01]  /*1020*/  MOV R4, UR17 ;  /* 0x0000001100047c02 */ /* 0x002fe20008000f00 */
[----:B------:R-:W-:Y:S02]  /*1030*/  IMAD.U32 R3, RZ, RZ, UR16 ;  /* 0x00000010ff037e24 */ /* 0x000fe4000f8e00ff */
[----:B------:R-:W-:Y:S01]  /*1040*/  MOV R5, UR18 ;  /* 0x0000001200057c02 */ /* 0x000fe20008000f00 */
[----:B------:R-:W-:Y:S02]  /*1050*/  UIADD3 UR13, UP0, UPT, UR7, 0x4, URZ ;  /* 0x00000004070d7890 */ /* 0x000fe4000ff1e0ff */
[----:B------:R0:W4:Y:S01]  /*1060*/  LDG.E R0, desc[UR14][R2.64] ;  /* 0x0000000e02007981 */ /* 0x000122000c1e1900 */
[----:B------:R-:W4:Y:S03]  /*1070*/  LDCU UR17, c[0x0][0x390] ;  /* 0x00007200ff1177ac */ /* 0x000f260008000800 */
[----:B------:R-:W4:Y:S01]  /*1080*/  LDG.E R9, desc[UR14][R4.64] ;  /* 0x0000000e04097981 */ /* 0x000f22000c1e1900 */
[----:B------:R-:W-:-:S02]  /*1090*/  UIADD3.X UR16, UPT, UPT, URZ, UR6, URZ, UP0, !UPT ;  /* 0x00000006ff107290 */ /* 0x000fc400087fe4ff */
[----:B------:R-:W-:Y:S02]  /*10a0*/  ULOP3.LUT UR13, UR13, 0xfffffffc, URZ, 0xc0, !UPT ;  /* 0xfffffffc0d0d7892 */ /* 0x000fe4000f8ec0ff */
[----:B------:R-:W-:Y:S02]  /*10b0*/  ULOP3.LUT UR16, UR16, 0x3, URZ, 0xc0, !UPT ;  /* 0x0000000310107892 */ /* 0x000fe4000f8ec0ff */
[----:B------:R-:W-:Y:S02]  /*10c0*/  UIADD3 UR18, UP0, UPT, UR13, UR8, URZ ;  /* 0x000000080d127290 */ /* 0x000fe4000ff1e0ff */
[----:B------:R-:W-:Y:S02]  /*10d0*/  UIADD3 UR13, UP1, UPT, UR13, UR10, URZ ;  /* 0x0000000a0d0d7290 */ /* 0x000fe4000ff3e0ff */
[----:B------:R-:W-:Y:S02]  /*10e0*/  UIADD3.X UR19, UPT, UPT, UR16, UR9, URZ, UP0, !UPT ;  /* 0x0000000910137290 */ /* 0x000fe400087fe4ff */
[----:B------:R-:W-:Y:S01]  /*10f0*/  UIADD3.X UR16, UPT, UPT, UR16, UR11, URZ, UP1, !UPT ;  /* 0x0000000b10107290 */ /* 0x000fe20008ffe4ff */
[----:B0-----:R-:W-:Y:S01]  /*1100*/  MOV R2, UR18 ;  /* 0x0000001200027c02 */ /* 0x001fe20008000f00 */
[----:B------:R-:W-:-:S02]  /*1110*/  IMAD.U32 R6, RZ, RZ, UR13 ;  /* 0x0000000dff067e24 */ /* 0x000fc4000f8e00ff */
[----:B------:R-:W-:Y:S02]  /*1120*/  MOV R3, UR19 ;  /* 0x0000001300037c02 */ /* 0x000fe40008000f00 */
[----:B------:R-:W-:Y:S01]  /*1130*/  MOV R7, UR16 ;  /* 0x0000001000077c02 */ /* 0x000fe20008000f00 */
[----:B----4-:R-:W-:-:S05]  /*1140*/  FFMA R9, R0, UR17, R9 ;  /* 0x0000001100097c23 */ /* 0x010fca0008000009 */
[----:B------:R0:W-:Y:S04]  /*1150*/  STG.E desc[UR14][R4.64], R9 ;  /* 0x0000000904007986 */ /* 0x0001e8000c10190e */
[----:B------:R1:W4:Y:S04]  /*1160*/  LDG.E R0, desc[UR14][R2.64] ;  /* 0x0000000e02007981 */ /* 0x000328000c1e1900 */
[----:B------:R-:W4:Y:S01]  /*1170*/  LDG.E R11, desc[UR14][R6.64] ;  /* 0x0000000e060b7981 */ /* 0x000f22000c1e1900 */
        /* <DEDUP_REMOVED lines=8> */
[----:B0-----:R-:W-:Y:S01]  /*1200*/  IMAD.U32 R4, RZ, RZ, UR18 ;  /* 0x00000012ff047e24 */ /* 0x001fe2000f8e00ff */
[----:B-1----:R-:W-:Y:S02]  /*1210*/  MOV R2, UR13 ;  /* 0x0000000d00027c02 */ /* 0x002fe40008000f00 */
[----:B------:R-:W-:Y:S02]  /*1220*/  MOV R5, UR19 ;  /* 0x0000001300057c02 */ /* 0x000fe40008000f00 */
[----:B------:R-:W-:Y:S02]  /*1230*/  IMAD.U32 R3, RZ, RZ, UR16 ;  /* 0x00000010ff037e24 */ /* 0x000fe4000f8e00ff */
[----:B----4-:R-:W-:-:S05]  /*1240*/  FFMA R11, R0, UR17, R11 ;  /* 0x00000011000b7c23 */ /* 0x010fca000800000b */
[----:B------:R0:W-:Y:S04]  /*1250*/  STG.E desc[UR14][R6.64], R11 ;  /* 0x0000000b06007986 */ /* 0x0001e8000c10190e */
[----:B------:R1:W4:Y:S04]  /*1260*/  LDG.E R0, desc[UR14][R4.64] ;  /* 0x0000000e04007981 */ /* 0x000328000c1e1900 */
[----:B------:R-:W4:Y:S01]  /*1270*/  LDG.E R9, desc[UR14][R2.64] ;  /* 0x0000000e02097981 */ /* 0x000f22000c1e1900 */
[----:B------:R-:W-:-:S04]  /*1280*/  UIADD3 UR7, UP0, UPT, UR7, 0xc, URZ ;  /* 0x0000000c07077890 */ /* 0x000fc8000ff1e0ff */
[----:B------:R-:W-:Y:S02]  /*1290*/  ULOP3.LUT UR7, UR7, 0xfffffffc, URZ, 0xc0, !UPT ;  /* 0xfffffffc07077892 */ /* 0x000fe4000f8ec0ff */
[----:B------:R-:W-:Y:S02]  /*12a0*/  UIADD3.X UR6, UPT, UPT, URZ, UR6, URZ, UP0, !UPT ;  /* 0x00000006ff067290 */ /* 0x000fe400087fe4ff */
[----:B------:R-:W-:Y:S02]  /*12b0*/  UIADD3 UR8, UP0, UPT, UR7, UR8, URZ ;  /* 0x0000000807087290 */ /* 0x000fe4000ff1e0ff */
[----:B------:R-:W-:Y:S02]  /*12c0*/  ULOP3.LUT UR6, UR6, 0x3, URZ, 0xc0, !UPT ;  /* 0x0000000306067892 */ /* 0x000fe4000f8ec0ff */
[----:B------:R-:W-:Y:S02]  /*12d0*/  UIADD3 UR7, UP1, UPT, UR7, UR10, URZ ;  /* 0x0000000a07077290 */ /* 0x000fe4000ff3e0ff */
[----:B------:R-:W-:Y:S01]  /*12e0*/  UIADD3.X UR9, UPT, UPT, UR6, UR9, URZ, UP0, !UPT ;  /* 0x0000000906097290 */ /* 0x000fe200087fe4ff */
[----:B0-----:R-:W-:Y:S01]  /*12f0*/  MOV R6, UR8 ;  /* 0x0000000800067c02 */ /* 0x001fe20008000f00 */
[----:B------:R-:W-:-:S02]  /*1300*/  UIADD3.X UR6, UPT, UPT, UR6, UR11, URZ, UP1, !UPT ;  /* 0x0000000b06067290 */ /* 0x000fc40008ffe4ff */
[----:B-1----:R-:W-:Y:S02]  /*1310*/  MOV R4, UR7 ;  /* 0x0000000700047c02 */ /* 0x002fe40008000f00 */
[----:B------:R-:W-:Y:S02]  /*1320*/  IMAD.U32 R7, RZ, RZ, UR9 ;  /* 0x00000009ff077e24 */ /* 0x000fe4000f8e00ff */
[----:B------:R-:W-:Y:S01]  /*1330*/  MOV R5, UR6 ;  /* 0x0000000600057c02 */ /* 0x000fe20008000f00 */
[----:B----4-:R-:W-:-:S05]  /*1340*/  FFMA R9, R0, UR17, R9 ;  /* 0x0000001100097c23 */ /* 0x010fca0008000009 */
[----:B------:R4:W-:Y:S04]  /*1350*/  STG.E desc[UR14][R2.64], R9 ;  /* 0x0000000902007986 */ /* 0x0009e8000c10190e */
[----:B------:R-:W5:Y:S04]  /*1360*/  LDG.E R6, desc[UR14][R6.64] ;  /* 0x0000000e06067981 */ /* 0x000f68000c1e1900 */
[----:B------:R-:W5:Y:S01]  /*1370*/  LDG.E R11, desc[UR14][R4.64] ;  /* 0x0000000e040b7981 */ /* 0x000f62000c1e1900 */
[----:B------:R-:W-:Y:S01]  /*1380*/  UIADD3 UR4, UPT, UPT, UR4, 0x4, URZ ;  /* 0x0000000404047890 */ /* 0x000fe2000fffe0ff */
[----:B------:R-:W-:Y:S01]  /*1390*/  UMOV UR6, URZ ;  /* 0x000000ff00067c82 */ /* 0x000fe20008000000 */
[----:B-----5:R-:W-:-:S05]  /*13a0*/  FFMA R11, R6, UR17, R11 ;  /* 0x00000011060b7c23 */ /* 0x020fca000800000b */
[----:B------:R4:W-:Y:S05]  /*13b0*/  STG.E desc[UR14][R4.64], R11 ;  /* 0x0000000b04007986 */ /* 0x0009ea000c10190e */
.L_x_9:
[----:B--23--:R-:W-:Y:S05]  /*13c0*/  @!P0 EXIT ;  /* 0x000000000000894d */ /* 0x00cfea0003800000 */
.L_x_10:
[----:B------:R-:W-:Y:S02]  /*13d0*/  USHF.L.U32 UR7, UR4, 0x2, URZ ;  /* 0x0000000204077899 */ /* 0x000fe400080006ff */
[----:B------:R-:W-:Y:S02]  /*13e0*/  USHF.L.U64.HI UR6, UR4, 0x2, UR6 ;  /* 0x0000000204067899 */ /* 0x000fe40008010206 */
[----:B------:R-:W-:Y:S02]  /*13f0*/  UIADD3 UR8, UP0, UPT, UR7, UR20, URZ ;  /* 0x0000001407087290 */ /* 0x000fe4000ff1e0ff */
[----:B------:R-:W-:Y:S02]  /*1400*/  UIADD3 UR7, UP1, UPT, UR7, UR22, URZ ;  /* 0x0000001607077290 */ /* 0x000fe4000ff3e0ff */
[----:B------:R-:W-:Y:S02]  /*1410*/  UIADD3.X UR9, UPT, UPT, UR6, UR21, URZ, UP0, !UPT ;  /* 0x0000001506097290 */ /* 0x000fe400087fe4ff */
[----:B------:R-:W-:Y:S01]  /*1420*/  UIADD3.X UR6, UPT, UPT, UR6, UR23, URZ, UP1, !UPT ;  /* 0x0000001706067290 */ /* 0x000fe20008ffe4ff */
[----:B01--4-:R-:W-:Y:S01]  /*1430*/  MOV R4, UR8 ;  /* 0x0000000800047c02 */ /* 0x013fe20008000f00 */
[----:B--2---:R-:W-:-:S02]  /*1440*/  IMAD.U32 R2, RZ, RZ, UR7 ;  /* 0x00000007ff027e24 */ /* 0x004fc4000f8e00ff */
[----:B------:R-:W-:Y:S02]  /*1450*/  MOV R5, UR9 ;  /* 0x0000000900057c02 */ /* 0x000fe40008000f00 */
[----:B------:R-:W-:-:S03]  /*1460*/  MOV R3, UR6 ;  /* 0x0000000600037c02 */ /* 0x000fc60008000f00 */
[----:B------:R-:W2:Y:S04]  /*1470*/  LDG.E R4, desc[UR14][R4.64] ;  /* 0x0000000e04047981 */ /* 0x000ea8000c1e1900 */
[----:B------:R-:W2:Y:S01]  /*1480*/  LDG.E R7, desc[UR14][R2.64] ;  /* 0x0000000e02077981 */ /* 0x000ea2000c1e1900 */
[----:B------:R-:W-:Y:S02]  /*1490*/  UIADD3 UR12, UP0, UPT, UR12, -0x1, URZ ;  /* 0xffffffff0c0c7890 */ /* 0x000fe4000ff1e0ff */
[----:B------:R-:W-:Y:S02]  /*14a0*/  UIADD3 UR4, UPT, UPT, UR4, 0x1, URZ ;  /* 0x0000000104047890 */ /* 0x000fe4000fffe0ff */
[----:B------:R-:W-:Y:S02]  /*14b0*/  UIADD3.X UR5, UPT, UPT, UR5, -0x1, URZ, UP0, !UPT ;  /* 0xffffffff05057890 */ /* 0x000fe400087fe4ff */
[----:B------:R-:W-:Y:S01]  /*14c0*/  UISETP.NE.U32.AND UP0, UPT, UR12, URZ, UPT ;  /* 0x000000ff0c00728c */ /* 0x000fe2000bf05070 */
[----:B------:R-:W-:-:S03]  /*14d0*/  UMOV UR6, URZ ;  /* 0x000000ff00067c82 */ /* 0x000fc60008000000 */
[----:B------:R-:W-:Y:S01]  /*14e0*/  UISETP.NE.AND.EX UP0, UPT, UR5, URZ, UPT, UP0 ;  /* 0x000000ff0500728c */ /* 0x000fe2000bf05300 */
[----:B--2---:R-:W-:-:S05]  /*14f0*/  FFMA R7, R4, UR24, R7 ;  /* 0x0000001804077c23 */ /* 0x004fca0008000007 */
[----:B------:R2:W-:Y:S03]  /*1500*/  STG.E desc[UR14][R2.64], R7 ;  /* 0x0000000702007986 */ /* 0x0005e6000c10190e */
[----:B------:R-:W-:Y:S05]  /*1510*/  BRA.U UP0, `(.L_x_10) ;  /* 0xfffffffd00ac7547 */ /* 0x000fea000b83ffff */
[----:B------:R-:W-:Y:S05]  /*1520*/  EXIT ;  /* 0x000000000000794d */ /* 0x000fea0003800000 */
.L_x_11:
        /* <DEDUP_REMOVED lines=13> */
.L_x_13:


//--------------------- .nv.shared.reserved.0     --------------------------
	.section	.nv.shared.reserved.0,"aw",@nobits
	.weak		__nv_reservedSMEM_offset_0_alias
	.size		__nv_reservedSMEM_offset_0_alias, 0, 64
	.other		__nv_reservedSMEM_offset_0_alias,@"STO_CUDA_RESERVED_SHARED STV_DEFAULT"
__nv_reservedSMEM_offset_0_alias:
	.zero		0
	.zero		64


//--------------------- .nv.constant0._Z8MCpi_gpuPfS_S_i --------------------------
	.section	.nv.constant0._Z8MCpi_gpuPfS_S_i,"a",@progbits
	.sectionflags	@""
	.align	4
.nv.constant0._Z8MCpi_gpuPfS_S_i:
	.zero		924


//--------------------- .nv.constant0._Z9saxpy_gpuPfS_fm --------------------------
	.section	.nv.constant0._Z9saxpy_gpuPfS_fm,"a",@progbits
	.sectionflags	@""
	.align	4
.nv.constant0._Z9saxpy_gpuPfS_fm:
	.zero		928


//--------------------- SYMBOLS --------------------------

	.type		.nv.reservedSmem.offset0,@object
	.size		.nv.reservedSmem.offset0,0x4
